	.target	sm_90a

	.elftype	@"ET_EXEC"


//--------------------- .note.nv.tkinfo           --------------------------
	.section	.note.nv.tkinfo,"",@"SHT_NOTE"
	.sectionflags	@"SHF_NOTE_NV_TKINFO"
	.tkinfo
        /*0018*/ 	.word	0x00000002
        /*0030*/ 	.string	""
        /*0030*/ 	.string	"ptxas"
        /*0030*/ 	.string	"Cuda compilation tools, release 13.0, V13.0.88"
        /*0030*/ 	.string	"Build cuda_13.0.r13.0/compiler.36424714_0"
        /*0030*/ 	.string	"-arch sm_90a -m 64 "



//--------------------- .note.nv.cuinfo           --------------------------
	.section	.note.nv.cuinfo,"",@"SHT_NOTE"
	.sectionflags	@"SHF_NOTE_NV_CUINFO"
        /*0018*/ 	.short	0x0002
        /*001a*/ 	.short	0x005a
        /*001c*/ 	.short	0x0082
	.zero		2


//--------------------- .nv.info                  --------------------------
	.section	.nv.info,"",@"SHT_CUDA_INFO"
	.align	4


	//----- nvinfo : EIATTR_REGCOUNT
	.align		4
        /*0000*/ 	.byte	0x04, 0x2f
        /*0002*/ 	.short	(.L_15 - .L_14)
	.align		4
.L_14:
        /*0004*/ 	.word	index@(_ZN7cutlass13device_kernelINS_4gemm6kernel13GemmUniversalIN4cute5tupleIJiiiiEEENS1_10collective13CollectiveMmaINS1_34MainloopSm90TmaGmmaWarpSpecializedILi4ENS5_IJNS4_1CILi2EEESB_NSA_ILi1EEEEEENS1_32KernelTmaWarpSpecializedPingpongEEENS5_IJNSA_ILi64EEESG_SG_EEENS_6half_tENS5_IJlSC_lEEESI_SJ_NS4_8TiledMMAINS4_8MMA_AtomIJNS4_4SM904GMMA25MMA_64x64x16_F32F16F16_SSILNSN_5MajorE0ELSP_0ELNSN_7ScaleInE1ELSQ_1EEEEEENS4_6LayoutINS5_IJSC_SC_SC_EEENS5_IJNSA_ILi0EEESV_SV_EEEEENS5_IJNS4_10UnderscoreESY_SY_EEEEENS4_23SM90_TMA_LOAD_MULTICASTENS4_14ComposedLayoutINS4_7SwizzleILi3ELi4ELi3EEENS4_18smem_ptr_flag_bitsILi16EEENST_INS5_IJNSA_ILi8EEESG_EEENS5_IJSG_SC_EEEEEEEvNS4_8identityES11_S1B_vS1C_EENS_8epilogue10collective6detail29Sm90TmaWarpSpecializedAdapterINS1F_15DefaultEpilogueISI_SJ_SJ_NS1E_6thread17LinearCombinationISI_Li1EffLNS1J_9ScaleType4KindE0ELNS_15FloatRoundStyleE2ESI_EENS1_15EpilogueDefaultEEEEEvvEEEEvNT_6ParamsE)
        /*0008*/ 	.word	0x000000a8


	//----- nvinfo : EIATTR_FRAME_SIZE
	.align		4
.L_15:
        /*000c*/ 	.byte	0x04, 0x11
        /*000e*/ 	.short	(.L_17 - .L_16)
	.align		4
.L_16:
        /*0010*/ 	.word	index@(_ZN7cutlass13device_kernelINS_4gemm6kernel13GemmUniversalIN4cute5tupleIJiiiiEEENS1_10collective13CollectiveMmaINS1_34MainloopSm90TmaGmmaWarpSpecializedILi4ENS5_IJNS4_1CILi2EEESB_NSA_ILi1EEEEEENS1_32KernelTmaWarpSpecializedPingpongEEENS5_IJNSA_ILi64EEESG_SG_EEENS_6half_tENS5_IJlSC_lEEESI_SJ_NS4_8TiledMMAINS4_8MMA_AtomIJNS4_4SM904GMMA25MMA_64x64x16_F32F16F16_SSILNSN_5MajorE0ELSP_0ELNSN_7ScaleInE1ELSQ_1EEEEEENS4_6LayoutINS5_IJSC_SC_SC_EEENS5_IJNSA_ILi0EEESV_SV_EEEEENS5_IJNS4_10UnderscoreESY_SY_EEEEENS4_23SM90_TMA_LOAD_MULTICASTENS4_14ComposedLayoutINS4_7SwizzleILi3ELi4ELi3EEENS4_18smem_ptr_flag_bitsILi16EEENST_INS5_IJNSA_ILi8EEESG_EEENS5_IJSG_SC_EEEEEEEvNS4_8identityES11_S1B_vS1C_EENS_8epilogue10collective6detail29Sm90TmaWarpSpecializedAdapterINS1F_15DefaultEpilogueISI_SJ_SJ_NS1E_6thread17LinearCombinationISI_Li1EffLNS1J_9ScaleType4KindE0ELNS_15FloatRoundStyleE2ESI_EENS1_15EpilogueDefaultEEEEEvvEEEEvNT_6ParamsE)
        /*0014*/ 	.word	0x00000000


	//----- nvinfo : EIATTR_MIN_STACK_SIZE
	.align		4
.L_17:
        /*0018*/ 	.byte	0x04, 0x12
        /*001a*/ 	.short	(.L_19 - .L_18)
	.align		4
.L_18:
        /*001c*/ 	.word	index@(_ZN7cutlass13device_kernelINS_4gemm6kernel13GemmUniversalIN4cute5tupleIJiiiiEEENS1_10collective13CollectiveMmaINS1_34MainloopSm90TmaGmmaWarpSpecializedILi4ENS5_IJNS4_1CILi2EEESB_NSA_ILi1EEEEEENS1_32KernelTmaWarpSpecializedPingpongEEENS5_IJNSA_ILi64EEESG_SG_EEENS_6half_tENS5_IJlSC_lEEESI_SJ_NS4_8TiledMMAINS4_8MMA_AtomIJNS4_4SM904GMMA25MMA_64x64x16_F32F16F16_SSILNSN_5MajorE0ELSP_0ELNSN_7ScaleInE1ELSQ_1EEEEEENS4_6LayoutINS5_IJSC_SC_SC_EEENS5_IJNSA_ILi0EEESV_SV_EEEEENS5_IJNS4_10UnderscoreESY_SY_EEEEENS4_23SM90_TMA_LOAD_MULTICASTENS4_14ComposedLayoutINS4_7SwizzleILi3ELi4ELi3EEENS4_18smem_ptr_flag_bitsILi16EEENST_INS5_IJNSA_ILi8EEESG_EEENS5_IJSG_SC_EEEEEEEvNS4_8identityES11_S1B_vS1C_EENS_8epilogue10collective6detail29Sm90TmaWarpSpecializedAdapterINS1F_15DefaultEpilogueISI_SJ_SJ_NS1E_6thread17LinearCombinationISI_Li1EffLNS1J_9ScaleType4KindE0ELNS_15FloatRoundStyleE2ESI_EENS1_15EpilogueDefaultEEEEEvvEEEEvNT_6ParamsE)
        /*0020*/ 	.word	0x00000000
.L_19:


//--------------------- .nv.compat                --------------------------
	.section	.nv.compat,"",@"SHT_CUDA_COMPAT_INFO"
	.align	4
        /*0000*/ 	.byte	0x02, 0x09, 0x01, 0x00, 0x02, 0x02, 0x04, 0x00, 0x02, 0x05, 0x05, 0x00, 0x03, 0x07, 0x01, 0x01
        /*0010*/ 	.byte	0x02, 0x03, 0x01, 0x00, 0x02, 0x06, 0x01, 0x00, 0x04, 0x0b, 0x08, 0x00, 0x00, 0x00, 0x00, 0x00
        /*0020*/ 	.byte	0x00, 0x00, 0x00, 0x00


//--------------------- .nv.info._ZN7cutlass13device_kernelINS_4gemm6kernel13GemmUniversalIN4cute5tupleIJiiiiEEENS1_10collective13CollectiveMmaINS1_34MainloopSm90TmaGmmaWarpSpecializedILi4ENS5_IJNS4_1CILi2EEESB_NSA_ILi1EEEEEENS1_32KernelTmaWarpSpecializedPingpongEEENS5_IJNSA_ILi64EEESG_SG_EEENS_6half_tENS5_IJlSC_lEEESI_SJ_NS4_8TiledMMAINS4_8MMA_AtomIJNS4_4SM904GMMA25MMA_64x64x16_F32F16F16_SSILNSN_5MajorE0ELSP_0ELNSN_7ScaleInE1ELSQ_1EEEEEENS4_6LayoutINS5_IJSC_SC_SC_EEENS5_IJNSA_ILi0EEESV_SV_EEEEENS5_IJNS4_10UnderscoreESY_SY_EEEEENS4_23SM90_TMA_LOAD_MULTICASTENS4_14ComposedLayoutINS4_7SwizzleILi3ELi4ELi3EEENS4_18smem_ptr_flag_bitsILi16EEENST_INS5_IJNSA_ILi8EEESG_EEENS5_IJSG_SC_EEEEEEEvNS4_8identityES11_S1B_vS1C_EENS_8epilogue10collective6detail29Sm90TmaWarpSpecializedAdapterINS1F_15DefaultEpilogueISI_SJ_SJ_NS1E_6thread17LinearCombinationISI_Li1EffLNS1J_9ScaleType4KindE0ELNS_15FloatRoundStyleE2ESI_EENS1_15EpilogueDefaultEEEEEvvEEEEvNT_6ParamsE --------------------------
	.section	.nv.info._ZN7cutlass13device_kernelINS_4gemm6kernel13GemmUniversalIN4cute5tupleIJiiiiEEENS1_10collective13CollectiveMmaINS1_34MainloopSm90TmaGmmaWarpSpecializedILi4ENS5_IJNS4_1CILi2EEESB_NSA_ILi1EEEEEENS1_32KernelTmaWarpSpecializedPingpongEEENS5_IJNSA_ILi64EEESG_SG_EEENS_6half_tENS5_IJlSC_lEEESI_SJ_NS4_8TiledMMAINS4_8MMA_AtomIJNS4_4SM904GMMA25MMA_64x64x16_F32F16F16_SSILNSN_5MajorE0ELSP_0ELNSN_7ScaleInE1ELSQ_1EEEEEENS4_6LayoutINS5_IJSC_SC_SC_EEENS5_IJNSA_ILi0EEESV_SV_EEEEENS5_IJNS4_10UnderscoreESY_SY_EEEEENS4_23SM90_TMA_LOAD_MULTICASTENS4_14ComposedLayoutINS4_7SwizzleILi3ELi4ELi3EEENS4_18smem_ptr_flag_bitsILi16EEENST_INS5_IJNSA_ILi8EEESG_EEENS5_IJSG_SC_EEEEEEEvNS4_8identityES11_S1B_vS1C_EENS_8epilogue10collective6detail29Sm90TmaWarpSpecializedAdapterINS1F_15DefaultEpilogueISI_SJ_SJ_NS1E_6thread17LinearCombinationISI_Li1EffLNS1J_9ScaleType4KindE0ELNS_15FloatRoundStyleE2ESI_EENS1_15EpilogueDefaultEEEEEvvEEEEvNT_6ParamsE,"",@"SHT_CUDA_INFO"
	.sectionflags	@""
	.align	4


	//----- nvinfo : EIATTR_CUDA_API_VERSION
	.align		4
        /*0000*/ 	.byte	0x04, 0x37
        /*0002*/ 	.short	(.L_21 - .L_20)
.L_20:
        /*0004*/ 	.word	0x00000082


	//----- nvinfo : EIATTR_KPARAM_INFO
	.align		4
.L_21:
        /*0008*/ 	.byte	0x04, 0x17
        /*000a*/ 	.short	(.L_23 - .L_22)
.L_22:
        /*000c*/ 	.word	0x00000000
        /*0010*/ 	.short	0x0000
        /*0012*/ 	.short	0x0070
        /*0014*/ 	.byte	0x00, 0xf0, 0x01, 0x10


	//----- nvinfo : EIATTR_SPARSE_MMA_MASK
	.align		4
.L_23:
        /*0018*/ 	.byte	0x03, 0x50
        /*001a*/ 	.short	0x0000


	//----- nvinfo : EIATTR_MAXREG_COUNT
	.align		4
        /*001c*/ 	.byte	0x03, 0x1b
        /*001e*/ 	.short	0x00a8


	//----- nvinfo : EIATTR_NUM_BARRIERS
	.align		4
        /*0020*/ 	.byte	0x02, 0x4c
        /*0022*/ 	.byte	0x01
	.zero		1


	//----- nvinfo : EIATTR_EXTERNS
	.align		4
        /*0024*/ 	.byte	0x04, 0x0f
        /*0026*/ 	.short	(.L_25 - .L_24)


	//   ....[0]....
	.align		4
.L_24:
        /*0028*/ 	.word	index@(__assertfail)


	//----- nvinfo : EIATTR_MERCURY_ISA_VERSION
	.align		4
.L_25:
        /*002c*/ 	.byte	0x03, 0x5f
        /*002e*/ 	.short	0x0101


	//----- nvinfo : EIATTR_INT_WARP_WIDE_INSTR_OFFSETS
	.align		4
        /*0030*/ 	.byte	0x04, 0x31
        /*0032*/ 	.short	(.L_27 - .L_26)


	//   ....[0]....
.L_26:
        /*0034*/ 	.word	0x000005c0


	//   ....[1]....
        /*0038*/ 	.word	0x00000600


	//   ....[2]....
        /*003c*/ 	.word	0x00000690


	//   ....[3]....
        /*0040*/ 	.word	0x000006a0


	//   ....[4]....
        /*0044*/ 	.word	0x000006c0


	//   ....[5]....
        /*0048*/ 	.word	0x000006e0


	//   ....[6]....
        /*004c*/ 	.word	0x000007f0


	//   ....[7]....
        /*0050*/ 	.word	0x00000800


	//   ....[8]....
        /*0054*/ 	.word	0x00002150


	//----- nvinfo : EIATTR_COOP_GROUP_MASK_REGIDS
	.align		4
.L_27:
        /*0058*/ 	.byte	0x04, 0x29
        /*005a*/ 	.short	(.L_29 - .L_28)


	//   ....[0]....
.L_28:
        /*005c*/ 	.word	0xffffffff


	//   ....[1]....
        /*0060*/ 	.word	0xffffffff


	//   ....[2]....
        /*0064*/ 	.word	0xffffffff


	//   ....[3]....
        /*0068*/ 	.word	0xffffffff


	//   ....[4]....
        /*006c*/ 	.word	0xffffffff


	//   ....[5]....
        /*0070*/ 	.word	0xffffffff


	//   ....[6]....
        /*0074*/ 	.word	0xffffffff


	//----- nvinfo : EIATTR_COOP_GROUP_INSTR_OFFSETS
	.align		4
.L_29:
        /*0078*/ 	.byte	0x04, 0x28
        /*007a*/ 	.short	(.L_31 - .L_30)


	//   ....[0]....
.L_30:
        /*007c*/ 	.word	0x00000060


	//   ....[1]....
        /*0080*/ 	.word	0x00000080


	//   ....[2]....
        /*0084*/ 	.word	0x00000180


	//   ....[3]....
        /*0088*/ 	.word	0x000003a0


	//   ....[4]....
        /*008c*/ 	.word	0x000003e0


	//   ....[5]....
        /*0090*/ 	.word	0x000007a0


	//   ....[6]....
        /*0094*/ 	.word	0x00000980


	//----- nvinfo : EIATTR_REG_RECONFIG
	.align		4
.L_31:
        /*0098*/ 	.byte	0x01, 0x54
	.zero		2


	//----- nvinfo : EIATTR_SYSCALL_OFFSETS
	.align		4
        /*009c*/ 	.byte	0x04, 0x46
        /*009e*/ 	.short	(.L_33 - .L_32)


	//   ....[0]....
.L_32:
        /*00a0*/ 	.word	0x00001960


	//----- nvinfo : EIATTR_MBARRIER_INSTR_OFFSETS
	.align		4
.L_33:
        /*00a4*/ 	.byte	0x04, 0x39
        /*00a6*/ 	.short	(.L_35 - .L_34)


	//   ....[0]....
.L_34:
        /*00a8*/ 	.word	0x00000300
        /*00ac*/ 	.word	0x000000ff
        /*00b0*/ 	.word	0x00000000
        /*00b4*/ 	.short	0x0100
        /*00b6*/ 	.byte	0x07
	.zero		1


	//   ....[1]....
        /*00b8*/ 	.word	0x00000310
        /*00bc*/ 	.word	0x000000ff
        /*00c0*/ 	.word	0x00000020
        /*00c4*/ 	.short	0x0100
        /*00c6*/ 	.byte	0x07
	.zero		1


	//   ....[2]....
        /*00c8*/ 	.word	0x00000320
        /*00cc*/ 	.word	0x000000ff
        /*00d0*/ 	.word	0x00000008
        /*00d4*/ 	.short	0x0100
        /*00d6*/ 	.byte	0x07
	.zero		1


	//   ....[3]....
        /*00d8*/ 	.word	0x00000330
        /*00dc*/ 	.word	0x000000ff
        /*00e0*/ 	.word	0x00000028
        /*00e4*/ 	.short	0x0100
        /*00e6*/ 	.byte	0x07
	.zero		1


	//   ....[4]....
        /*00e8*/ 	.word	0x00000340
        /*00ec*/ 	.word	0x000000ff
        /*00f0*/ 	.word	0x00000010
        /*00f4*/ 	.short	0x0100
        /*00f6*/ 	.byte	0x07
	.zero		1


	//   ....[5]....
        /*00f8*/ 	.word	0x00000350
        /*00fc*/ 	.word	0x000000ff
        /*0100*/ 	.word	0x00000030
        /*0104*/ 	.short	0x0100
        /*0106*/ 	.byte	0x07
	.zero		1


	//   ....[6]....
        /*0108*/ 	.word	0x00000360
        /*010c*/ 	.word	0x000000ff
        /*0110*/ 	.word	0x00000018
        /*0114*/ 	.short	0x0100
        /*0116*/ 	.byte	0x07
	.zero		1


	//   ....[7]....
        /*0118*/ 	.word	0x00000370
        /*011c*/ 	.word	0x000000ff
        /*0120*/ 	.word	0x00000038
        /*0124*/ 	.short	0x0100
        /*0126*/ 	.byte	0x07
	.zero		1


	//   ....[8]....
        /*0128*/ 	.word	0x00000840
        /*012c*/ 	.word	0x000000ff
        /*0130*/ 	.word	0x00000070
        /*0134*/ 	.short	0x0100
        /*0136*/ 	.byte	0x0c
	.zero		1


	//   ....[9]....
        /*0138*/ 	.word	0x00000890
        /*013c*/ 	.word	0x000000ff
        /*0140*/ 	.word	0x00000078
        /*0144*/ 	.short	0x0100
        /*0146*/ 	.byte	0x0c
	.zero		1


	//   ....[10]....
        /*0148*/ 	.word	0x000008c0
        /*014c*/ 	.word	0x000000ff
        /*0150*/ 	.word	0x00000050
        /*0154*/ 	.short	0x0100
        /*0156*/ 	.byte	0x0d
	.zero		1


	//   ....[11]....
        /*0158*/ 	.word	0x00000910
        /*015c*/ 	.word	0x000000ff
        /*0160*/ 	.word	0x00000058
        /*0164*/ 	.short	0x0100
        /*0166*/ 	.byte	0x0d
	.zero		1


	//   ....[12]....
        /*0168*/ 	.word	0x00000920
        /*016c*/ 	.word	0x000000ff
        /*0170*/ 	.word	0x00000060
        /*0174*/ 	.short	0x0100
        /*0176*/ 	.byte	0x0d
	.zero		1


	//   ....[13]....
        /*0178*/ 	.word	0x00000930
        /*017c*/ 	.word	0x000000ff
        /*0180*/ 	.word	0x00000068
        /*0184*/ 	.short	0x0100
        /*0186*/ 	.byte	0x0d
	.zero		1


	//   ....[14]....
        /*0188*/ 	.word	0x00001840
        /*018c*/ 	.word	0x0000003d
        /*0190*/ 	.word	0x00000000
        /*0194*/ 	.short	0x010a
        /*0196*/ 	.byte	0x31
	.zero		1


	//   ....[15]....
        /*0198*/ 	.word	0x000019f0
        /*019c*/ 	.word	0x00000003
        /*01a0*/ 	.word	0x00000000
        /*01a4*/ 	.short	0x010a
        /*01a6*/ 	.byte	0x3f
	.zero		1


	//   ....[16]....
        /*01a8*/ 	.word	0x00001a30
        /*01ac*/ 	.word	0x00000003
        /*01b0*/ 	.word	0x00000000
        /*01b4*/ 	.short	0x010a
        /*01b6*/ 	.byte	0x3f
	.zero		1


	//   ....[17]....
        /*01b8*/ 	.word	0x00001d30
        /*01bc*/ 	.word	0x000000ff
        /*01c0*/ 	.word	0x00000000
        /*01c4*/ 	.short	0x010a
        /*01c6*/ 	.byte	0x04
	.zero		1


	//   ....[18]....
        /*01c8*/ 	.word	0x00001d70
        /*01cc*/ 	.word	0x000000ff
        /*01d0*/ 	.word	0x00000000
        /*01d4*/ 	.short	0x010a
        /*01d6*/ 	.byte	0x04
	.zero		1


	//   ....[19]....
        /*01d8*/ 	.word	0x00001fe0
        /*01dc*/ 	.word	0x00000005
        /*01e0*/ 	.word	0x00000000
        /*01e4*/ 	.short	0x0101
        /*01e6*/ 	.byte	0x3f
	.zero		1


	//   ....[20]....
        /*01e8*/ 	.word	0x000020e0
        /*01ec*/ 	.word	0x0000003e
        /*01f0*/ 	.word	0x00000000
        /*01f4*/ 	.short	0x0101
        /*01f6*/ 	.byte	0x2c
	.zero		1


	//   ....[21]....
        /*01f8*/ 	.word	0x000021d0
        /*01fc*/ 	.word	0x00000003
        /*0200*/ 	.word	0x00000000
        /*0204*/ 	.short	0x0101
        /*0206*/ 	.byte	0x3f
	.zero		1


	//   ....[22]....
        /*0208*/ 	.word	0x00002290
        /*020c*/ 	.word	0x0000003d
        /*0210*/ 	.word	0x00000010
        /*0214*/ 	.short	0x010a
        /*0216*/ 	.byte	0x31
	.zero		1


	//   ....[23]....
        /*0218*/ 	.word	0x00004740
        /*021c*/ 	.word	0x00000040
        /*0220*/ 	.word	0x00000000
        /*0224*/ 	.short	0x0101
        /*0226*/ 	.byte	0x2c
	.zero		1


	//   ....[24]....
        /*0228*/ 	.word	0x00005230
        /*022c*/ 	.word	0x00000007
        /*0230*/ 	.word	0x00000020
        /*0234*/ 	.short	0x010a
        /*0236*/ 	.byte	0x3f
	.zero		1


	//   ....[25]....
        /*0238*/ 	.word	0x00005610
        /*023c*/ 	.word	0x00000002
        /*0240*/ 	.word	0x00000078
        /*0244*/ 	.short	0x0101
        /*0246*/ 	.byte	0x3f
	.zero		1


	//   ....[26]....
        /*0248*/ 	.word	0x00005d90
        /*024c*/ 	.word	0x00000005
        /*0250*/ 	.word	0x00000000
        /*0254*/ 	.short	0x010a
        /*0256*/ 	.byte	0x3f
	.zero		1


	//   ....[27]....
        /*0258*/ 	.word	0x00005e10
        /*025c*/ 	.word	0x00000007
        /*0260*/ 	.word	0x00000000
        /*0264*/ 	.short	0x010a
        /*0266*/ 	.byte	0x3f
	.zero		1


	//   ....[28]....
        /*0268*/ 	.word	0x00005ea0
        /*026c*/ 	.word	0x00000006
        /*0270*/ 	.word	0x00000000
        /*0274*/ 	.short	0x010a
        /*0276*/ 	.byte	0x3f
	.zero		1


	//   ....[29]....
        /*0278*/ 	.word	0x00005f30
        /*027c*/ 	.word	0x00000003
        /*0280*/ 	.word	0x00000000
        /*0284*/ 	.short	0x010a
        /*0286*/ 	.byte	0x3f
	.zero		1


	//   ....[30]....
        /*0288*/ 	.word	0x00005f90
        /*028c*/ 	.word	0x0000003f
        /*0290*/ 	.word	0x00000000
        /*0294*/ 	.short	0x010a
        /*0296*/ 	.byte	0x3f
	.zero		1


	//   ....[31]....
        /*0298*/ 	.word	0x00005fe0
        /*029c*/ 	.word	0x00000003
        /*02a0*/ 	.word	0x00000000
        /*02a4*/ 	.short	0x010a
        /*02a6*/ 	.byte	0x3f
	.zero		1


	//   ....[32]....
        /*02a8*/ 	.word	0x00006040
        /*02ac*/ 	.word	0x00000005
        /*02b0*/ 	.word	0x00000000
        /*02b4*/ 	.short	0x010a
        /*02b6*/ 	.byte	0x3f
	.zero		1


	//   ....[33]....
        /*02b8*/ 	.word	0x00006090
        /*02bc*/ 	.word	0x0000003f
        /*02c0*/ 	.word	0x00000010
        /*02c4*/ 	.short	0x010a
        /*02c6*/ 	.byte	0x3f
	.zero		1


	//   ....[34]....
        /*02c8*/ 	.word	0x00006160
        /*02cc*/ 	.word	0x00000007
        /*02d0*/ 	.word	0x00000020
        /*02d4*/ 	.short	0x010a
        /*02d6*/ 	.byte	0x3f
	.zero		1


	//   ....[35]....
        /*02d8*/ 	.word	0x00006230
        /*02dc*/ 	.word	0x00000005
        /*02e0*/ 	.word	0x00000000
        /*02e4*/ 	.short	0x010a
        /*02e6*/ 	.byte	0x3f
	.zero		1


	//   ....[36]....
        /*02e8*/ 	.word	0x00006280
        /*02ec*/ 	.word	0x00000007
        /*02f0*/ 	.word	0x00000000
        /*02f4*/ 	.short	0x010a
        /*02f6*/ 	.byte	0x3f
	.zero		1


	//   ....[37]....
        /*02f8*/ 	.word	0x000062d0
        /*02fc*/ 	.word	0x00000006
        /*0300*/ 	.word	0x00000000
        /*0304*/ 	.short	0x010a
        /*0306*/ 	.byte	0x3f
	.zero		1


	//----- nvinfo : EIATTR_NUM_MBARRIERS
	.align		4
.L_35:
        /*0308*/ 	.byte	0x03, 0x38
        /*030a*/ 	.short	0x000e


	//----- nvinfo : EIATTR_EXIT_INSTR_OFFSETS
	.align		4
        /*030c*/ 	.byte	0x04, 0x1c
        /*030e*/ 	.short	(.L_37 - .L_36)


	//   ....[0]....
.L_36:
        /*0310*/ 	.word	0x00001490


	//   ....[1]....
        /*0314*/ 	.word	0x000014f0


	//   ....[2]....
        /*0318*/ 	.word	0x00004e50


	//   ....[3]....
        /*031c*/ 	.word	0x00004e80


	//   ....[4]....
        /*0320*/ 	.word	0x00005f80


	//----- nvinfo : EIATTR_MAX_THREADS
	.align		4
.L_37:
        /*0324*/ 	.byte	0x04, 0x05
        /*0326*/ 	.short	(.L_39 - .L_38)
.L_38:
        /*0328*/ 	.word	0x00000180
        /*032c*/ 	.word	0x00000001
        /*0330*/ 	.word	0x00000001


	//----- nvinfo : EIATTR_CRS_STACK_SIZE
	.align		4
.L_39:
        /*0334*/ 	.byte	0x04, 0x1e
        /*0336*/ 	.short	(.L_41 - .L_40)
.L_40:
        /*0338*/ 	.word	0x00000000


	//----- nvinfo : EIATTR_CBANK_PARAM_SIZE
	.align		4
.L_41:
        /*033c*/ 	.byte	0x03, 0x19
        /*033e*/ 	.short	0x0470


	//----- nvinfo : EIATTR_PARAM_CBANK
	.align		4
        /*0340*/ 	.byte	0x04, 0x0a
        /*0342*/ 	.short	(.L_43 - .L_42)
	.align		4
.L_42:
        /*0344*/ 	.word	index@(.nv.constant0._ZN7cutlass13device_kernelINS_4gemm6kernel13GemmUniversalIN4cute5tupleIJiiiiEEENS1_10collective13CollectiveMmaINS1_34MainloopSm90TmaGmmaWarpSpecializedILi4ENS5_IJNS4_1CILi2EEESB_NSA_ILi1EEEEEENS1_32KernelTmaWarpSpecializedPingpongEEENS5_IJNSA_ILi64EEESG_SG_EEENS_6half_tENS5_IJlSC_lEEESI_SJ_NS4_8TiledMMAINS4_8MMA_AtomIJNS4_4SM904GMMA25MMA_64x64x16_F32F16F16_SSILNSN_5MajorE0ELSP_0ELNSN_7ScaleInE1ELSQ_1EEEEEENS4_6LayoutINS5_IJSC_SC_SC_EEENS5_IJNSA_ILi0EEESV_SV_EEEEENS5_IJNS4_10UnderscoreESY_SY_EEEEENS4_23SM90_TMA_LOAD_MULTICASTENS4_14ComposedLayoutINS4_7SwizzleILi3ELi4ELi3EEENS4_18smem_ptr_flag_bitsILi16EEENST_INS5_IJNSA_ILi8EEESG_EEENS5_IJSG_SC_EEEEEEEvNS4_8identityES11_S1B_vS1C_EENS_8epilogue10collective6detail29Sm90TmaWarpSpecializedAdapterINS1F_15DefaultEpilogueISI_SJ_SJ_NS1E_6thread17LinearCombinationISI_Li1EffLNS1J_9ScaleType4KindE0ELNS_15FloatRoundStyleE2ESI_EENS1_15EpilogueDefaultEEEEEvvEEEEvNT_6ParamsE)
        /*0348*/ 	.short	0x0210
        /*034a*/ 	.short	0x0470


	//----- nvinfo : EIATTR_SW_WAR
	.align		4
.L_43:
        /*034c*/ 	.byte	0x04, 0x36
        /*034e*/ 	.short	(.L_45 - .L_44)
.L_44:
        /*0350*/ 	.word	0x00000008
.L_45:


//--------------------- .nv.callgraph             --------------------------
	.section	.nv.callgraph,"",@"SHT_CUDA_CALLGRAPH"
	.align	4
	.sectionentsize	8
	.align		4
        /*0000*/ 	.word	0x00000000
	.align		4
        /*0004*/ 	.word	0xffffffff
	.align		4
        /*0008*/ 	.word	index@(_ZN7cutlass13device_kernelINS_4gemm6kernel13GemmUniversalIN4cute5tupleIJiiiiEEENS1_10collective13CollectiveMmaINS1_34MainloopSm90TmaGmmaWarpSpecializedILi4ENS5_IJNS4_1CILi2EEESB_NSA_ILi1EEEEEENS1_32KernelTmaWarpSpecializedPingpongEEENS5_IJNSA_ILi64EEESG_SG_EEENS_6half_tENS5_IJlSC_lEEESI_SJ_NS4_8TiledMMAINS4_8MMA_AtomIJNS4_4SM904GMMA25MMA_64x64x16_F32F16F16_SSILNSN_5MajorE0ELSP_0ELNSN_7ScaleInE1ELSQ_1EEEEEENS4_6LayoutINS5_IJSC_SC_SC_EEENS5_IJNSA_ILi0EEESV_SV_EEEEENS5_IJNS4_10UnderscoreESY_SY_EEEEENS4_23SM90_TMA_LOAD_MULTICASTENS4_14ComposedLayoutINS4_7SwizzleILi3ELi4ELi3EEENS4_18smem_ptr_flag_bitsILi16EEENST_INS5_IJNSA_ILi8EEESG_EEENS5_IJSG_SC_EEEEEEEvNS4_8identityES11_S1B_vS1C_EENS_8epilogue10collective6detail29Sm90TmaWarpSpecializedAdapterINS1F_15DefaultEpilogueISI_SJ_SJ_NS1E_6thread17LinearCombinationISI_Li1EffLNS1J_9ScaleType4KindE0ELNS_15FloatRoundStyleE2ESI_EENS1_15EpilogueDefaultEEEEEvvEEEEvNT_6ParamsE)
	.align		4
        /*000c*/ 	.word	index@(__assertfail)
	.align		4
        /*0010*/ 	.word	0x00000000
	.align		4
        /*0014*/ 	.word	0xfffffffe
	.align		4
        /*0018*/ 	.word	0x00000000
	.align		4
        /*001c*/ 	.word	0xfffffffd
	.align		4
        /*0020*/ 	.word	0x00000000
	.align		4
        /*0024*/ 	.word	0xfffffffc


//--------------------- .nv.constant4             --------------------------
	.section	.nv.constant4,"a",@progbits
	.align	8
	.align		8
.nv.constant4:
        /*0000*/ 	.dword	__assertfail
	.align		8
        /*0008*/ 	.dword	__unnamed_1
	.align		8
        /*0010*/ 	.dword	_ZN39_INTERNAL_ce8cbfca_4_k_cu_6dd4a838_37714cuda3std3__45__cpo5beginE
	.align		8
        /*0018*/ 	.dword	_ZN39_INTERNAL_ce8cbfca_4_k_cu_6dd4a838_37714cuda3std3__45__cpo3endE
	.align		8
        /*0020*/ 	.dword	_ZN39_INTERNAL_ce8cbfca_4_k_cu_6dd4a838_37714cuda3std3__45__cpo6cbeginE
	.align		8
        /*0028*/ 	.dword	_ZN39_INTERNAL_ce8cbfca_4_k_cu_6dd4a838_37714cuda3std3__45__cpo4cendE
	.align		8
        /*0030*/ 	.dword	_ZN39_INTERNAL_ce8cbfca_4_k_cu_6dd4a838_37714cuda3std3__441_GLOBAL__N__ce8cbfca_4_k_cu_6dd4a838_37716ignoreE
	.align		8
        /*0038*/ 	.dword	_ZN39_INTERNAL_ce8cbfca_4_k_cu_6dd4a838_37714cuda3std3__419piecewise_constructE
	.align		8
        /*0040*/ 	.dword	_ZN39_INTERNAL_ce8cbfca_4_k_cu_6dd4a838_37714cuda3std3__48in_placeE
	.align		8
        /*0048*/ 	.dword	_ZN39_INTERNAL_ce8cbfca_4_k_cu_6dd4a838_37714cuda3std6ranges3__45__cpo4swapE
	.align		8
        /*0050*/ 	.dword	_ZN39_INTERNAL_ce8cbfca_4_k_cu_6dd4a838_37714cuda3std6ranges3__45__cpo9iter_moveE
	.align		8
        /*0058*/ 	.dword	_ZN39_INTERNAL_ce8cbfca_4_k_cu_6dd4a838_37714cute7productE
	.align		8
        /*0060*/ 	.dword	_ZN39_INTERNAL_ce8cbfca_4_k_cu_6dd4a838_37714cute1_E
	.align		8
        /*0068*/ 	.dword	$str$22
	.align		8
        /*0070*/ 	.dword	$str$23


//--------------------- .text._ZN7cutlass13device_kernelINS_4gemm6kernel13GemmUniversalIN4cute5tupleIJiiiiEEENS1_10collective13CollectiveMmaINS1_34MainloopSm90TmaGmmaWarpSpecializedILi4ENS5_IJNS4_1CILi2EEESB_NSA_ILi1EEEEEENS1_32KernelTmaWarpSpecializedPingpongEEENS5_IJNSA_ILi64EEESG_SG_EEENS_6half_tENS5_IJlSC_lEEESI_SJ_NS4_8TiledMMAINS4_8MMA_AtomIJNS4_4SM904GMMA25MMA_64x64x16_F32F16F16_SSILNSN_5MajorE0ELSP_0ELNSN_7ScaleInE1ELSQ_1EEEEEENS4_6LayoutINS5_IJSC_SC_SC_EEENS5_IJNSA_ILi0EEESV_SV_EEEEENS5_IJNS4_10UnderscoreESY_SY_EEEEENS4_23SM90_TMA_LOAD_MULTICASTENS4_14ComposedLayoutINS4_7SwizzleILi3ELi4ELi3EEENS4_18smem_ptr_flag_bitsILi16EEENST_INS5_IJNSA_ILi8EEESG_EEENS5_IJSG_SC_EEEEEEEvNS4_8identityES11_S1B_vS1C_EENS_8epilogue10collective6detail29Sm90TmaWarpSpecializedAdapterINS1F_15DefaultEpilogueISI_SJ_SJ_NS1E_6thread17LinearCombinationISI_Li1EffLNS1J_9ScaleType4KindE0ELNS_15FloatRoundStyleE2ESI_EENS1_15EpilogueDefaultEEEEEvvEEEEvNT_6ParamsE --------------------------
	.section	.text._ZN7cutlass13device_kernelINS_4gemm6kernel13GemmUniversalIN4cute5tupleIJiiiiEEENS1_10collective13CollectiveMmaINS1_34MainloopSm90TmaGmmaWarpSpecializedILi4ENS5_IJNS4_1CILi2EEESB_NSA_ILi1EEEEEENS1_32KernelTmaWarpSpecializedPingpongEEENS5_IJNSA_ILi64EEESG_SG_EEENS_6half_tENS5_IJlSC_lEEESI_SJ_NS4_8TiledMMAINS4_8MMA_AtomIJNS4_4SM904GMMA25MMA_64x64x16_F32F16F16_SSILNSN_5MajorE0ELSP_0ELNSN_7ScaleInE1ELSQ_1EEEEEENS4_6LayoutINS5_IJSC_SC_SC_EEENS5_IJNSA_ILi0EEESV_SV_EEEEENS5_IJNS4_10UnderscoreESY_SY_EEEEENS4_23SM90_TMA_LOAD_MULTICASTENS4_14ComposedLayoutINS4_7SwizzleILi3ELi4ELi3EEENS4_18smem_ptr_flag_bitsILi16EEENST_INS5_IJNSA_ILi8EEESG_EEENS5_IJSG_SC_EEEEEEEvNS4_8identityES11_S1B_vS1C_EENS_8epilogue10collective6detail29Sm90TmaWarpSpecializedAdapterINS1F_15DefaultEpilogueISI_SJ_SJ_NS1E_6thread17LinearCombinationISI_Li1EffLNS1J_9ScaleType4KindE0ELNS_15FloatRoundStyleE2ESI_EENS1_15EpilogueDefaultEEEEEvvEEEEvNT_6ParamsE,"ax",@progbits
	.align	128
.text._ZN7cutlass13device_kernelINS_4gemm6kernel13GemmUniversalIN4cute5tupleIJiiiiEEENS1_10collective13CollectiveMmaINS1_34MainloopSm90TmaGmmaWarpSpecializedILi4ENS5_IJNS4_1CILi2EEESB_NSA_ILi1EEEEEENS1_32KernelTmaWarpSpecializedPingpongEEENS5_IJNSA_ILi64EEESG_SG_EEENS_6half_tENS5_IJlSC_lEEESI_SJ_NS4_8TiledMMAINS4_8MMA_AtomIJNS4_4SM904GMMA25MMA_64x64x16_F32F16F16_SSILNSN_5MajorE0ELSP_0ELNSN_7ScaleInE1ELSQ_1EEEEEENS4_6LayoutINS5_IJSC_SC_SC_EEENS5_IJNSA_ILi0EEESV_SV_EEEEENS5_IJNS4_10UnderscoreESY_SY_EEEEENS4_23SM90_TMA_LOAD_MULTICASTENS4_14ComposedLayoutINS4_7SwizzleILi3ELi4ELi3EEENS4_18smem_ptr_flag_bitsILi16EEENST_INS5_IJNSA_ILi8EEESG_EEENS5_IJSG_SC_EEEEEEEvNS4_8identityES11_S1B_vS1C_EENS_8epilogue10collective6detail29Sm90TmaWarpSpecializedAdapterINS1F_15DefaultEpilogueISI_SJ_SJ_NS1E_6thread17LinearCombinationISI_Li1EffLNS1J_9ScaleType4KindE0ELNS_15FloatRoundStyleE2ESI_EENS1_15EpilogueDefaultEEEEEvvEEEEvNT_6ParamsE:
        .type           _ZN7cutlass13device_kernelINS_4gemm6kernel13GemmUniversalIN4cute5tupleIJiiiiEEENS1_10collective13CollectiveMmaINS1_34MainloopSm90TmaGmmaWarpSpecializedILi4ENS5_IJNS4_1CILi2EEESB_NSA_ILi1EEEEEENS1_32KernelTmaWarpSpecializedPingpongEEENS5_IJNSA_ILi64EEESG_SG_EEENS_6half_tENS5_IJlSC_lEEESI_SJ_NS4_8TiledMMAINS4_8MMA_AtomIJNS4_4SM904GMMA25MMA_64x64x16_F32F16F16_SSILNSN_5MajorE0ELSP_0ELNSN_7ScaleInE1ELSQ_1EEEEEENS4_6LayoutINS5_IJSC_SC_SC_EEENS5_IJNSA_ILi0EEESV_SV_EEEEENS5_IJNS4_10UnderscoreESY_SY_EEEEENS4_23SM90_TMA_LOAD_MULTICASTENS4_14ComposedLayoutINS4_7SwizzleILi3ELi4ELi3EEENS4_18smem_ptr_flag_bitsILi16EEENST_INS5_IJNSA_ILi8EEESG_EEENS5_IJSG_SC_EEEEEEEvNS4_8identityES11_S1B_vS1C_EENS_8epilogue10collective6detail29Sm90TmaWarpSpecializedAdapterINS1F_15DefaultEpilogueISI_SJ_SJ_NS1E_6thread17LinearCombinationISI_Li1EffLNS1J_9ScaleType4KindE0ELNS_15FloatRoundStyleE2ESI_EENS1_15EpilogueDefaultEEEEEvvEEEEvNT_6ParamsE,@function
        .size           _ZN7cutlass13device_kernelINS_4gemm6kernel13GemmUniversalIN4cute5tupleIJiiiiEEENS1_10collective13CollectiveMmaINS1_34MainloopSm90TmaGmmaWarpSpecializedILi4ENS5_IJNS4_1CILi2EEESB_NSA_ILi1EEEEEENS1_32KernelTmaWarpSpecializedPingpongEEENS5_IJNSA_ILi64EEESG_SG_EEENS_6half_tENS5_IJlSC_lEEESI_SJ_NS4_8TiledMMAINS4_8MMA_AtomIJNS4_4SM904GMMA25MMA_64x64x16_F32F16F16_SSILNSN_5MajorE0ELSP_0ELNSN_7ScaleInE1ELSQ_1EEEEEENS4_6LayoutINS5_IJSC_SC_SC_EEENS5_IJNSA_ILi0EEESV_SV_EEEEENS5_IJNS4_10UnderscoreESY_SY_EEEEENS4_23SM90_TMA_LOAD_MULTICASTENS4_14ComposedLayoutINS4_7SwizzleILi3ELi4ELi3EEENS4_18smem_ptr_flag_bitsILi16EEENST_INS5_IJNSA_ILi8EEESG_EEENS5_IJSG_SC_EEEEEEEvNS4_8identityES11_S1B_vS1C_EENS_8epilogue10collective6detail29Sm90TmaWarpSpecializedAdapterINS1F_15DefaultEpilogueISI_SJ_SJ_NS1E_6thread17LinearCombinationISI_Li1EffLNS1J_9ScaleType4KindE0ELNS_15FloatRoundStyleE2ESI_EENS1_15EpilogueDefaultEEEEEvvEEEEvNT_6ParamsE,(.L_x_136 - _ZN7cutlass13device_kernelINS_4gemm6kernel13GemmUniversalIN4cute5tupleIJiiiiEEENS1_10collective13CollectiveMmaINS1_34MainloopSm90TmaGmmaWarpSpecializedILi4ENS5_IJNS4_1CILi2EEESB_NSA_ILi1EEEEEENS1_32KernelTmaWarpSpecializedPingpongEEENS5_IJNSA_ILi64EEESG_SG_EEENS_6half_tENS5_IJlSC_lEEESI_SJ_NS4_8TiledMMAINS4_8MMA_AtomIJNS4_4SM904GMMA25MMA_64x64x16_F32F16F16_SSILNSN_5MajorE0ELSP_0ELNSN_7ScaleInE1ELSQ_1EEEEEENS4_6LayoutINS5_IJSC_SC_SC_EEENS5_IJNSA_ILi0EEESV_SV_EEEEENS5_IJNS4_10UnderscoreESY_SY_EEEEENS4_23SM90_TMA_LOAD_MULTICASTENS4_14ComposedLayoutINS4_7SwizzleILi3ELi4ELi3EEENS4_18smem_ptr_flag_bitsILi16EEENST_INS5_IJNSA_ILi8EEESG_EEENS5_IJSG_SC_EEEEEEEvNS4_8identityES11_S1B_vS1C_EENS_8epilogue10collective6detail29Sm90TmaWarpSpecializedAdapterINS1F_15DefaultEpilogueISI_SJ_SJ_NS1E_6thread17LinearCombinationISI_Li1EffLNS1J_9ScaleType4KindE0ELNS_15FloatRoundStyleE2ESI_EENS1_15EpilogueDefaultEEEEEvvEEEEvNT_6ParamsE)
        .other          _ZN7cutlass13device_kernelINS_4gemm6kernel13GemmUniversalIN4cute5tupleIJiiiiEEENS1_10collective13CollectiveMmaINS1_34MainloopSm90TmaGmmaWarpSpecializedILi4ENS5_IJNS4_1CILi2EEESB_NSA_ILi1EEEEEENS1_32KernelTmaWarpSpecializedPingpongEEENS5_IJNSA_ILi64EEESG_SG_EEENS_6half_tENS5_IJlSC_lEEESI_SJ_NS4_8TiledMMAINS4_8MMA_AtomIJNS4_4SM904GMMA25MMA_64x64x16_F32F16F16_SSILNSN_5MajorE0ELSP_0ELNSN_7ScaleInE1ELSQ_1EEEEEENS4_6LayoutINS5_IJSC_SC_SC_EEENS5_IJNSA_ILi0EEESV_SV_EEEEENS5_IJNS4_10UnderscoreESY_SY_EEEEENS4_23SM90_TMA_LOAD_MULTICASTENS4_14ComposedLayoutINS4_7SwizzleILi3ELi4ELi3EEENS4_18smem_ptr_flag_bitsILi16EEENST_INS5_IJNSA_ILi8EEESG_EEENS5_IJSG_SC_EEEEEEEvNS4_8identityES11_S1B_vS1C_EENS_8epilogue10collective6detail29Sm90TmaWarpSpecializedAdapterINS1F_15DefaultEpilogueISI_SJ_SJ_NS1E_6thread17LinearCombinationISI_Li1EffLNS1J_9ScaleType4KindE0ELNS_15FloatRoundStyleE2ESI_EENS1_15EpilogueDefaultEEEEEvvEEEEvNT_6ParamsE,@"STO_CUDA_ENTRY STV_DEFAULT"
_ZN7cutlass13device_kernelINS_4gemm6kernel13GemmUniversalIN4cute5tupleIJiiiiEEENS1_10collective13CollectiveMmaINS1_34MainloopSm90TmaGmmaWarpSpecializedILi4ENS5_IJNS4_1CILi2EEESB_NSA_ILi1EEEEEENS1_32KernelTmaWarpSpecializedPingpongEEENS5_IJNSA_ILi64EEESG_SG_EEENS_6half_tENS5_IJlSC_lEEESI_SJ_NS4_8TiledMMAINS4_8MMA_AtomIJNS4_4SM904GMMA25MMA_64x64x16_F32F16F16_SSILNSN_5MajorE0ELSP_0ELNSN_7ScaleInE1ELSQ_1EEEEEENS4_6LayoutINS5_IJSC_SC_SC_EEENS5_IJNSA_ILi0EEESV_SV_EEEEENS5_IJNS4_10UnderscoreESY_SY_EEEEENS4_23SM90_TMA_LOAD_MULTICASTENS4_14ComposedLayoutINS4_7SwizzleILi3ELi4ELi3EEENS4_18smem_ptr_flag_bitsILi16EEENST_INS5_IJNSA_ILi8EEESG_EEENS5_IJSG_SC_EEEEEEEvNS4_8identityES11_S1B_vS1C_EENS_8epilogue10collective6detail29Sm90TmaWarpSpecializedAdapterINS1F_15DefaultEpilogueISI_SJ_SJ_NS1E_6thread17LinearCombinationISI_Li1EffLNS1J_9ScaleType4KindE0ELNS_15FloatRoundStyleE2ESI_EENS1_15EpilogueDefaultEEEEEvvEEEEvNT_6ParamsE:
[----:B------:R-:W0:Y:S01]  /*0000*/  LDC R1, c[0x0][0x28] ;  /* 0x00000a00ff017b82 */ /* 0x000e220000000800 */
[----:B------:R-:W1:Y:S01]  /*0010*/  S2R R0, SR_TID.X ;  /* 0x0000000000007919 */ /* 0x000e620000002100 */
[----:B------:R-:W-:Y:S01]  /*0020*/  ELECT P0, URZ, PT ;  /* 0x00000000003f782f */ /* 0x000fe20003800000 */
[----:B------:R-:W-:Y:S01]  /*0030*/  BSSY B0, `(.L_x_0) ;  /* 0x0000014000007945 */ /* 0x000fe20003800000 */
[--C-:B-1----:R-:W-:Y:S02]  /*0040*/  SHF.R.U32.HI R2, RZ, 0x5, R0.reuse ;  /* 0x00000005ff027819 */ /* 0x102fe40000011600 */
[----:B------:R-:W-:-:S03]  /*0050*/  SHF.R.U32.HI R4, RZ, 0x7, R0 ;  /* 0x00000007ff047819 */ /* 0x000fc60000011600 */
[----:B------:R-:W1:Y:S02]  /*0060*/  SHFL.IDX PT, R3, R2, RZ, 0x1f ;  /* 0x00001fff02037589 */ /* 0x000e6400000e0000 */
[----:B-1----:R-:W-:Y:S02]  /*0070*/  R2UR UR6, R3 ;  /* 0x00000000030672ca */ /* 0x002fe400000e0000 */
[----:B------:R1:W2:Y:S11]  /*0080*/  SHFL.IDX PT, R3, R4, RZ, 0x1f ;  /* 0x00001fff04037589 */ /* 0x0002b600000e0000 */
[----:B------:R-:W-:-:S02]  /*0090*/  USHF.R.S32.HI UR4, URZ, 0x1f, UR6 ;  /* 0x0000001f3f047899 */ /* 0x000fc40008011406 */
[----:B------:R-:W-:Y:S02]  /*00a0*/  ISETP.NE.OR P0, PT, RZ, UR6, !P0 ;  /* 0x00000006ff007c0c */ /* 0x000fe4000c705670 */
[----:B------:R-:W-:-:S04]  /*00b0*/  ULEA.HI UR4, UR4, UR6, URZ, 0x2 ;  /* 0x0000000604047291 */ /* 0x000fc8000f8f103f */
[----:B------:R-:W-:-:S04]  /*00c0*/  ULOP3.LUT UR4, UR4, 0xfffffffc, URZ, 0xc0, !UPT ;  /* 0xfffffffc04047892 */ /* 0x000fc8000f8ec03f */
[----:B------:R-:W-:-:S03]  /*00d0*/  UIADD3 UR6, UR6, -UR4, URZ ;  /* 0x8000000406067290 */ /* 0x000fc6000fffe03f */
[----:B012---:R-:W-:Y:S09]  /*00e0*/  @P0 BRA `(.L_x_1) ;  /* 0x0000000000200947 */ /* 0x007ff20003800000 */
[----:B------:R-:W-:Y:S02]  /*00f0*/  ULDC.64 UR4, c[0x0][0x198] ;  /* 0x0000660000047ab9 */ /* 0x000fe40000000a00 */
[----:B------:R-:W-:Y:S02]  /*0100*/  UIADD3 UR8, UP0, UR4, 0xf0, URZ ;  /* 0x000000f004087890 */ /* 0x000fe4000ff1e03f */
[----:B------:R-:W-:Y:S02]  /*0110*/  UIADD3 UR4, UP1, UR4, 0x1f0, URZ ;  /* 0x000001f004047890 */ /* 0x000fe4000ff3e03f */
[----:B------:R-:W-:Y:S02]  /*0120*/  UIADD3.X UR9, URZ, UR5, URZ, UP0, !UPT ;  /* 0x000000053f097290 */ /* 0x000fe400087fe43f */
[----:B------:R-:W-:-:S07]  /*0130*/  UIADD3.X UR5, URZ, UR5, URZ, UP1, !UPT ;  /* 0x000000053f057290 */ /* 0x000fce0008ffe43f */
[----:B------:R0:W-:Y:S02]  /*0140*/  UTMACCTL.PF [UR8] ;  /* 0x00000000080079b9 */ /* 0x0001e40008040000 */
[----:B------:R0:W-:Y:S02]  /*0150*/  UTMACCTL.PF [UR4] ;  /* 0x00000000040079b9 */ /* 0x0001e40008040000 */
[----:B0-----:R-:W-:Y:S01]  /*0160*/  NOP ;  /* 0x0000000000007918 */ /* 0x001fe20000000000 */
.L_x_1:
[----:B------:R-:W-:Y:S05]  /*0170*/  BSYNC B0 ;  /* 0x0000000000007941 */ /* 0x000fea0003800000 */
.L_x_0:
[----:B------:R-:W0:Y:S01]  /*0180*/  SHFL.IDX PT, R5, R2, RZ, 0x1f ;  /* 0x00001fff02057589 */ /* 0x000e2200000e0000 */
[----:B------:R-:W-:Y:S01]  /*0190*/  R2UR UR19, R3 ;  /* 0x00000000031372ca */ /* 0x000fe200000e0000 */
[----:B------:R-:W-:-:S04]  /*01a0*/  UISETP.NE.AND UP0, UPT, UR6, 0x3, UPT ;  /* 0x000000030600788c */ /* 0x000fc8000bf05270 */
[----:B------:R-:W-:-:S08]  /*01b0*/  UISETP.EQ.OR UP0, UPT, UR6, URZ, !UP0 ;  /* 0x0000003f0600728c */ /* 0x000fd0000c702670 */
[----:B------:R-:W-:Y:S02]  /*01c0*/  UIADD3 UR14, UR19, -0x1, URZ ;  /* 0xffffffff130e7890 */ /* 0x000fe4000fffe03f */
[----:B------:R-:W-:Y:S02]  /*01d0*/  UISETP.EQ.AND UP0, UPT, UR19, URZ, UP0 ;  /* 0x0000003f1300728c */ /* 0x000fe40008702270 */
[----:B------:R-:W-:Y:S02]  /*01e0*/  UISETP.GE.U32.AND UP1, UPT, UR14, 0x2, UPT ;  /* 0x000000020e00788c */ /* 0x000fe4000bf26070 */
[----:B------:R-:W-:Y:S01]  /*01f0*/  USEL UR36, URZ, 0x1, !UP0 ;  /* 0x000000013f247887 */ /* 0x000fe2000c000000 */
[----:B0-----:R-:W-:-:S03]  /*0200*/  ISETP.NE.AND P0, PT, R5, RZ, PT ;  /* 0x000000ff0500720c */ /* 0x001fc60003f05270 */
[----:B------:R-:W-:-:S10]  /*0210*/  USEL UR36, UR36, 0x2, UP1 ;  /* 0x0000000224247887 */ /* 0x000fd40008800000 */
[----:B------:R-:W-:Y:S05]  /*0220*/  @P0 BRA `(.L_x_2) ;  /* 0x0000000000580947 */ /* 0x000fea0003800000 */
[----:B------:R-:W0:Y:S01]  /*0230*/  S2UR UR7, SR_CgaCtaId ;  /* 0x00000000000779c3 */ /* 0x000e220000008800 */
[----:B------:R-:W-:Y:S01]  /*0240*/  UMOV UR4, 0x400 ;  /* 0x0000040000047882 */ /* 0x000fe20000000000 */
[----:B------:R-:W-:Y:S01]  /*0250*/  UMOV UR5, 0x1 ;  /* 0x0000000100057882 */ /* 0x000fe20000000000 */
[----:B------:R-:W-:Y:S01]  /*0260*/  UMOV UR8, 0x3 ;  /* 0x0000000300087882 */ /* 0x000fe20000000000 */
[----:B------:R-:W-:Y:S01]  /*0270*/  ELECT P0, URZ, PT ;  /* 0x00000000003f782f */ /* 0x000fe20003800000 */
[----:B------:R-:W-:-:S04]  /*0280*/  UIADD3 UR8, -UR8, 0x100000, URZ ;  /* 0x0010000008087890 */ /* 0x000fc8000fffe13f */
[----:B------:R-:W-:Y:S02]  /*0290*/  USHF.L.U32 UR9, UR8, 0xb, URZ ;  /* 0x0000000b08097899 */ /* 0x000fe4000800063f */
[----:B------:R-:W-:Y:S02]  /*02a0*/  USHF.L.U32 UR8, UR8, 0x1, URZ ;  /* 0x0000000108087899 */ /* 0x000fe4000800063f */
[----:B0-----:R-:W-:Y:S02]  /*02b0*/  ULEA UR7, UR7, UR4, 0x18 ;  /* 0x0000000407077291 */ /* 0x001fe4000f8ec03f */
[----:B------:R-:W-:-:S04]  /*02c0*/  UIADD3 UR4, -UR5, 0x100000, URZ ;  /* 0x0010000005047890 */ /* 0x000fc8000fffe13f */
[----:B------:R-:W-:Y:S02]  /*02d0*/  USHF.L.U32 UR5, UR4, 0xb, URZ ;  /* 0x0000000b04057899 */ /* 0x000fe4000800063f */
[----:B------:R-:W-:Y:S01]  /*02e0*/  USHF.L.U32 UR4, UR4, 0x1, URZ ;  /* 0x0000000104047899 */ /* 0x000fe2000800063f */
[----:B------:R-:W0:Y:S11]  /*02f0*/  FENCE.VIEW.ASYNC.S ;  /* 0x00000000000073c6 */ /* 0x000e360000000000 */
[----:B0-----:R0:W1:Y:S01]  /*0300*/  SYNCS.EXCH.64 URZ, [UR7], UR4 ;  /* 0x00000004073f75b2 */ /* 0x0010620008000100 */
[----:B------:R0:W2:Y:S01]  /*0310*/  SYNCS.EXCH.64 URZ, [UR7+0x20], UR8 ;  /* 0x00002008073f75b2 */ /* 0x0000a20008000100 */
[----:B------:R0:W3:Y:S01]  /*0320*/  SYNCS.EXCH.64 URZ, [UR7+0x8], UR4 ;  /* 0x00000804073f75b2 */ /* 0x0000e20008000100 */
[----:B------:R0:W4:Y:S01]  /*0330*/  SYNCS.EXCH.64 URZ, [UR7+0x28], UR8 ;  /* 0x00002808073f75b2 */ /* 0x0001220008000100 */
[----:B------:R0:W0:Y:S01]  /*0340*/  SYNCS.EXCH.64 URZ, [UR7+0x10], UR4 ;  /* 0x00001004073f75b2 */ /* 0x0000220008000100 */
[----:B------:R0:W0:Y:S01]  /*0350*/  SYNCS.EXCH.64 URZ, [UR7+0x30], UR8 ;  /* 0x00003008073f75b2 */ /* 0x0000220008000100 */
[----:B------:R0:W0:Y:S01]  /*0360*/  SYNCS.EXCH.64 URZ, [UR7+0x18], UR4 ;  /* 0x00001804073f75b2 */ /* 0x0000220008000100 */
[----:B------:R0:W0:Y:S01]  /*0370*/  SYNCS.EXCH.64 URZ, [UR7+0x38], UR8 ;  /* 0x00003808073f75b2 */ /* 0x0000220008000100 */
[----:B------:R-:W-:Y:S01]  /*0380*/  NOP ;  /* 0x0000000000007918 */ /* 0x000fe20000000000 */
.L_x_2:
[----:B------:R-:W5:Y:S01]  /*0390*/  S2UR UR15, SR_CTAID.X ;  /* 0x00000000000f79c3 */ /* 0x000f620000002500 */
[----:B------:R-:W1:Y:S01]  /*03a0*/  SHFL.IDX PT, R8, R2, RZ, 0x1f ;  /* 0x00001fff02087589 */ /* 0x000e6200000e0000 */
[----:B------:R-:W-:Y:S01]  /*03b0*/  SHF.R.S32.HI R3, RZ, 0x1f, R0 ;  /* 0x0000001fff037819 */ /* 0x000fe20000011400 */
[----:B0-----:R-:W-:Y:S01]  /*03c0*/  ULDC UR4, c[0x0][0x150] ;  /* 0x0000540000047ab9 */ /* 0x001fe20000000800 */
[----:B------:R-:W-:Y:S01]  /*03d0*/  ELECT P0, URZ, PT ;  /* 0x00000000003f782f */ /* 0x000fe20003800000 */
[----:B------:R0:W2:Y:S01]  /*03e0*/  SHFL.IDX PT, R9, R2, RZ, 0x1f ;  /* 0x00001fff02097589 */ /* 0x0000a200000e0000 */
[----:B------:R-:W-:Y:S02]  /*03f0*/  LEA.HI R3, R3, R0, RZ, 0x7 ;  /* 0x0000000003037211 */ /* 0x000fe400078f38ff */
[----:B------:R-:W-:Y:S01]  /*0400*/  ELECT P1, URZ, PT ;  /* 0x00000000003f782f */ /* 0x000fe20003820000 */
[----:B------:R-:W3:Y:S01]  /*0410*/  S2UR UR8, SR_CTAID.Y ;  /* 0x00000000000879c3 */ /* 0x000ee20000002600 */
[----:B------:R-:W-:Y:S01]  /*0420*/  ULDC UR7, c[0x0][0x144] ;  /* 0x0000510000077ab9 */ /* 0x000fe20000000800 */
[----:B------:R-:W-:Y:S01]  /*0430*/  LOP3.LUT R3, R3, 0xffffff80, RZ, 0xc0, !PT ;  /* 0xffffff8003037812 */ /* 0x000fe200078ec0ff */
[----:B------:R-:W-:Y:S01]  /*0440*/  UMOV UR18, 0x80 ;  /* 0x0000008000127882 */ /* 0x000fe20000000000 */
[----:B------:R-:W-:Y:S01]  /*0450*/  NOP ;  /* 0x0000000000007918 */ /* 0x000fe20000000000 */
[----:B0-----:R-:W-:Y:S01]  /*0460*/  SHF.R.S32.HI R2, RZ, 0x1f, R5 ;  /* 0x0000001fff027819 */ /* 0x001fe20000011405 */
[----:B------:R-:W-:Y:S01]  /*0470*/  NOP ;  /* 0x0000000000007918 */ /* 0x000fe20000000000 */
[----:B------:R-:W-:Y:S01]  /*0480*/  IMAD.IADD R3, R0, 0x1, -R3 ;  /* 0x0000000100037824 */ /* 0x000fe200078e0a03 */
[----:B------:R-:W-:Y:S01]  /*0490*/  ULDC UR17, c[0x0][0x148] ;  /* 0x0000520000117ab9 */ /* 0x000fe20000000800 */
[----:B------:R-:W-:Y:S01]  /*04a0*/  LEA.HI R2, R2, R5, RZ, 0x2 ;  /* 0x0000000502027211 */ /* 0x000fe200078f10ff */
[----:B------:R-:W-:Y:S01]  /*04b0*/  IMAD.MOV.U32 R23, RZ, RZ, 0x1 ;  /* 0x00000001ff177424 */ /* 0x000fe200078e00ff */
[----:B------:R-:W-:-:S02]  /*04c0*/  ISETP.NE.AND P2, PT, RZ, UR19, PT ;  /* 0x00000013ff007c0c */ /* 0x000fc4000bf45270 */
[----:B------:R-:W-:Y:S02]  /*04d0*/  SHF.R.S32.HI R6, RZ, 0x1f, R3 ;  /* 0x0000001fff067819 */ /* 0x000fe40000011403 */
[----:B------:R-:W-:Y:S02]  /*04e0*/  LOP3.LUT R2, R2, 0x3ffffffc, RZ, 0xc0, !PT ;  /* 0x3ffffffc02027812 */ /* 0x000fe400078ec0ff */
[----:B-----5:R-:W-:Y:S02]  /*04f0*/  I2FP.F32.U32 R10, UR15 ;  /* 0x0000000f000a7c45 */ /* 0x020fe40008201000 */
[----:B------:R-:W-:Y:S01]  /*0500*/  LEA.HI R7, R6, R3, RZ, 0x3 ;  /* 0x0000000306077211 */ /* 0x000fe200078f18ff */
[----:B------:R-:W-:Y:S01]  /*0510*/  IMAD.IADD R2, R5, 0x1, -R2 ;  /* 0x0000000105027824 */ /* 0x000fe200078e0a02 */
[----:B-1----:R-:W-:Y:S01]  /*0520*/  ISETP.NE.OR P0, PT, R8, RZ, !P0 ;  /* 0x000000ff0800720c */ /* 0x002fe20004705670 */
[----:B------:R-:W-:Y:S01]  /*0530*/  FMUL R10, R10, UR4 ;  /* 0x000000040a0a7c20 */ /* 0x000fe20008400000 */
[--C-:B------:R-:W-:Y:S01]  /*0540*/  SHF.R.S32.HI R8, RZ, 0x3, R7.reuse ;  /* 0x00000003ff087819 */ /* 0x100fe20000011407 */
[----:B------:R-:W-:Y:S01]  /*0550*/  ULDC UR4, c[0x0][0x154] ;  /* 0x0000550000047ab9 */ /* 0x000fe20000000800 */
[----:B------:R-:W-:-:S02]  /*0560*/  SHF.R.S32.HI R7, RZ, 0x1f, R7 ;  /* 0x0000001fff077819 */ /* 0x000fc40000011407 */
[----:B--2---:R-:W-:Y:S01]  /*0570*/  ISETP.NE.OR P1, PT, R9, RZ, !P1 ;  /* 0x000000ff0900720c */ /* 0x004fe20004f25670 */
[----:B------:R-:W0:Y:S01]  /*0580*/  F2I.U32.TRUNC.NTZ R10, R10 ;  /* 0x0000000a000a7305 */ /* 0x000e22000020f000 */
[----:B------:R-:W-:Y:S02]  /*0590*/  LEA.HI R7, R7, R8, RZ, 0x2 ;  /* 0x0000000807077211 */ /* 0x000fe400078f10ff */
[----:B---3--:R-:W-:Y:S02]  /*05a0*/  I2FP.F32.U32 R9, UR8 ;  /* 0x0000000800097c45 */ /* 0x008fe40008201000 */
[----:B------:R-:W-:Y:S01]  /*05b0*/  LOP3.LUT R7, R7, 0xfffffffc, RZ, 0xc0, !PT ;  /* 0xfffffffc07077812 */ /* 0x000fe200078ec0ff */
[----:B------:R-:W-:Y:S02]  /*05c0*/  VOTEU.ALL UP0, P0 ;  /* 0x00000000003f7886 */ /* 0x000fe40000000000 */
[----:B------:R-:W-:Y:S02]  /*05d0*/  FMUL R9, R9, UR4 ;  /* 0x0000000409097c20 */ /* 0x000fe40008400000 */
[----:B------:R-:W-:Y:S01]  /*05e0*/  IMAD.IADD R7, R8, 0x1, -R7 ;  /* 0x0000000108077824 */ /* 0x000fe200078e0a07 */
[----:B------:R-:W1:Y:S01]  /*05f0*/  @!UP0 S2UR UR11, SR_CgaCtaId ;  /* 0x00000000000b89c3 */ /* 0x000e620000008800 */
[----:B------:R-:W-:Y:S01]  /*0600*/  VOTEU.ALL UP1, P1 ;  /* 0x00000000003f7886 */ /* 0x000fe20000820000 */
[----:B------:R-:W-:Y:S01]  /*0610*/  @!UP0 UMOV UR10, 0x400 ;  /* 0x00000400000a8882 */ /* 0x000fe20000000000 */
[----:B------:R-:W-:Y:S01]  /*0620*/  IMAD R2, R2, 0x4, R7 ;  /* 0x0000000402027824 */ /* 0x000fe200078e0207 */
[----:B0-----:R-:W-:Y:S01]  /*0630*/  R2UR UR4, R10 ;  /* 0x000000000a0472ca */ /* 0x001fe200000e0000 */
[----:B------:R-:W0:Y:S01]  /*0640*/  F2I.U32.TRUNC.NTZ R9, R9 ;  /* 0x0000000900097305 */ /* 0x000e22000020f000 */
[----:B------:R-:W-:Y:S01]  /*0650*/  @!UP1 UMOV UR13, 0x400 ;  /* 0x00000400000d9882 */ /* 0x000fe20000000000 */
[C---:B------:R-:W-:Y:S01]  /*0660*/  IMAD.SHL.U32 R5, R2.reuse, 0x4, RZ ;  /* 0x0000000402057824 */ /* 0x040fe200078e00ff */
[----:B------:R-:W2:Y:S01]  /*0670*/  @!UP1 S2UR UR16, SR_CgaCtaId ;  /* 0x00000000001099c3 */ /* 0x000ea20000008800 */
[C---:B------:R-:W-:Y:S01]  /*0680*/  LEA.HI R7, R2.reuse, R2, RZ, 0x1 ;  /* 0x0000000202077211 */ /* 0x040fe200078f08ff */
[----:B------:R-:W-:Y:S01]  /*0690*/  VOTEU.ALL UP2, P1 ;  /* 0x00000000003f7886 */ /* 0x000fe20000840000 */
[----:B------:R-:W-:Y:S01]  /*06a0*/  VOTEU.ALL UP3, P1 ;  /* 0x00000000003f7886 */ /* 0x000fe20000860000 */
[----:B------:R-:W-:Y:S01]  /*06b0*/  LOP3.LUT R22, R2, 0xc, R5, 0x78, !PT ;  /* 0x0000000c02167812 */ /* 0x000fe200078e7805 */
[----:B------:R-:W-:Y:S01]  /*06c0*/  VOTEU.ALL UP4, P1 ;  /* 0x00000000003f7886 */ /* 0x000fe20000880000 */
[----:B------:R-:W-:Y:S01]  /*06d0*/  LOP3.LUT R7, R7, 0xfffffffe, RZ, 0xc0, !PT ;  /* 0xfffffffe07077812 */ /* 0x000fe200078ec0ff */
[----:B------:R-:W-:Y:S01]  /*06e0*/  VOTEU.ALL UP5, P1 ;  /* 0x00000000003f7886 */ /* 0x000fe200008a0000 */
[----:B------:R-:W3:Y:S01]  /*06f0*/  LDC R5, c[0x0][0x140] ;  /* 0x00005000ff057b82 */ /* 0x000ee20000000800 */
[----:B------:R-:W-:-:S02]  /*0700*/  UIADD3 UR4, -UR4, URZ, URZ ;  /* 0x0000003f04047290 */ /* 0x000fc4000fffe13f */
[----:B------:R-:W-:Y:S01]  /*0710*/  IMAD.IADD R7, R2, 0x1, -R7 ;  /* 0x0000000102077824 */ /* 0x000fe200078e0a07 */
[----:B0-----:R-:W-:Y:S01]  /*0720*/  R2UR UR9, R9 ;  /* 0x00000000090972ca */ /* 0x001fe200000e0000 */
[----:B------:R-:W-:-:S03]  /*0730*/  UIMAD UR7, UR7, UR4, UR15 ;  /* 0x00000004070772a4 */ /* 0x000fc6000f8e020f */
[----:B------:R-:W-:Y:S01]  /*0740*/  UMOV UR4, 0x20 ;  /* 0x0000002000047882 */ /* 0x000fe20000000000 */
[----:B-1----:R-:W-:Y:S02]  /*0750*/  @!UP0 ULEA UR12, UR11, UR10, 0x18 ;  /* 0x0000000a0b0c8291 */ /* 0x002fe4000f8ec03f */
[----:B------:R-:W-:Y:S01]  /*0760*/  ISETP.NE.AND P3, PT, R7, UR7, PT ;  /* 0x0000000707007c0c */ /* 0x000fe2000bf65270 */
[----:B------:R-:W-:-:S04]  /*0770*/  @!UP0 UIADD3 UR4, -UR4, 0x100000, URZ ;  /* 0x0010000004048890 */ /* 0x000fc8000fffe13f */
[----:B------:R-:W-:Y:S02]  /*0780*/  @!UP0 USHF.L.U32 UR5, UR4, 0xb, URZ ;  /* 0x0000000b04058899 */ /* 0x000fe4000800063f */
[----:B------:R-:W-:Y:S01]  /*0790*/  @!UP0 USHF.L.U32 UR4, UR4, 0x1, URZ ;  /* 0x0000000104048899 */ /* 0x000fe2000800063f */
[----:B------:R0:W1:Y:S01]  /*07a0*/  SHFL.IDX PT, R7, R4, RZ, 0x1f ;  /* 0x00001fff04077589 */ /* 0x00006200000e0000 */
[----:B------:R-:W-:-:S04]  /*07b0*/  @!UP1 UIADD3 UR10, -UR18, 0x100000, URZ ;  /* 0x00100000120a9890 */ /* 0x000fc8000fffe13f */
[----:B------:R-:W-:Y:S02]  /*07c0*/  @!UP1 USHF.L.U32 UR11, UR10, 0xb, URZ ;  /* 0x0000000b0a0b9899 */ /* 0x000fe4000800063f */
[----:B------:R-:W-:Y:S02]  /*07d0*/  @!UP1 USHF.L.U32 UR10, UR10, 0x1, URZ ;  /* 0x000000010a0a9899 */ /* 0x000fe4000800063f */
[----:B--2---:R-:W-:Y:S01]  /*07e0*/  @!UP1 ULEA UR13, UR16, UR13, 0x18 ;  /* 0x0000000d100d9291 */ /* 0x004fe2000f8ec03f */
[----:B------:R-:W-:Y:S01]  /*07f0*/  VOTEU.ALL UP0, P0 ;  /* 0x00000000003f7886 */ /* 0x000fe20000000000 */
[----:B------:R-:W-:Y:S01]  /*0800*/  VOTEU.ALL UP1, P0 ;  /* 0x00000000003f7886 */ /* 0x000fe20000020000 */
[----:B------:R-:W-:Y:S01]  /*0810*/  UIADD3 UR9, -UR9, URZ, URZ ;  /* 0x0000003f09097290 */ /* 0x000fe2000fffe13f */
[----:B------:R-:W-:Y:S01]  /*0820*/  LOP3.LUT P0, RZ, R3, 0x7, RZ, 0xc0, !PT ;  /* 0x0000000703ff7812 */ /* 0x000fe2000780c0ff */
[----:B------:R-:W2:Y:S02]  /*0830*/  FENCE.VIEW.ASYNC.S ;  /* 0x00000000000073c6 */ /* 0x000ea40000000000 */
[----:B--2---:R-:W2:Y:S01]  /*0840*/  @!UP0 SYNCS.EXCH.64 URZ, [UR12+0x70], UR4 ;  /* 0x000070040c3f85b2 */ /* 0x004ea20008000100 */
[----:B------:R-:W-:-:S02]  /*0850*/  @P3 LEA.HI R2, R22, R22, RZ, 0x1 ;  /* 0x0000001616023211 */ /* 0x000fc400078f08ff */
[----:B---3--:R-:W-:Y:S02]  /*0860*/  ISETP.EQ.U32.AND P1, PT, R5, 0x1, PT ;  /* 0x000000010500780c */ /* 0x008fe40003f22070 */
[----:B------:R-:W-:Y:S02]  /*0870*/  @P3 SHF.R.S32.HI R2, RZ, 0x1, R2 ;  /* 0x00000001ff023819 */ /* 0x000fe40000011402 */
[----:B------:R-:W-:Y:S01]  /*0880*/  ISETP.LT.U32.AND P0, PT, R22, 0x4, !P0 ;  /* 0x000000041600780c */ /* 0x000fe20004701070 */
[----:B------:R3:W0:Y:S01]  /*0890*/  @!UP1 SYNCS.EXCH.64 URZ, [UR12+0x78], UR4 ;  /* 0x000078040c3f95b2 */ /* 0x0006220008000100 */
[----:B------:R-:W-:Y:S01]  /*08a0*/  NOP ;  /* 0x0000000000007918 */ /* 0x000fe20000000000 */
[----:B---3--:R-:W-:Y:S01]  /*08b0*/  UIMAD UR4, UR17, UR9, UR8 ;  /* 0x00000009110472a4 */ /* 0x008fe2000f8e0208 */
[----:B------:R3:W0:Y:S05]  /*08c0*/  @!UP2 SYNCS.EXCH.64 URZ, [UR13+0x50], UR10 ;  /* 0x0000500a0d3fa5b2 */ /* 0x00062a0008000100 */
[----:B------:R-:W-:-:S02]  /*08d0*/  @P3 ISETP.NE.AND P4, PT, R2, UR4, PT ;  /* 0x0000000402003c0c */ /* 0x000fc4000bf85270 */
[----:B------:R-:W-:Y:S02]  /*08e0*/  SEL R2, RZ, 0x1, !P0 ;  /* 0x00000001ff027807 */ /* 0x000fe40004000000 */
[----:B------:R-:W-:-:S04]  /*08f0*/  @P3 SEL R23, RZ, 0x1, P4 ;  /* 0x00000001ff173807 */ /* 0x000fc80002000000 */
[----:B------:R-:W-:Y:S01]  /*0900*/  LOP3.LUT R23, R23, R2, RZ, 0xc0, !PT ;  /* 0x0000000217177212 */ /* 0x000fe200078ec0ff */
[----:B------:R3:W0:Y:S01]  /*0910*/  @!UP3 SYNCS.EXCH.64 URZ, [UR13+0x58], UR10 ;  /* 0x0000580a0d3fb5b2 */ /* 0x0006220008000100 */
[----:B------:R3:W0:Y:S01]  /*0920*/  @!UP4 SYNCS.EXCH.64 URZ, [UR13+0x60], UR10 ;  /* 0x0000600a0d3fc5b2 */ /* 0x0006220008000100 */
[----:B------:R3:W0:Y:S01]  /*0930*/  @!UP5 SYNCS.EXCH.64 URZ, [UR13+0x68], UR10 ;  /* 0x0000680a0d3fd5b2 */ /* 0x0006220008000100 */
[----:B------:R-:W-:Y:S01]  /*0940*/  NOP ;  /* 0x0000000000007918 */ /* 0x000fe20000000000 */
[----:B-123--:R-:W-:Y:S05]  /*0950*/  @!P1 BRA `(.L_x_3) ;  /* 0x0000000000089947 */ /* 0x00efea0003800000 */
[----:B0---4-:R-:W-:Y:S01]  /*0960*/  UCGABAR_ARV ;  /* 0x00000000000079c7 */ /* 0x011fe20008000000 */
[----:B------:R-:W-:Y:S05]  /*0970*/  BRA `(.L_x_4) ;  /* 0x0000000000047947 */ /* 0x000fea0003800000 */
.L_x_3:
[----:B0---4-:R-:W-:Y:S01]  /*0980*/  NOP ;  /* 0x0000000000007918 */ /* 0x011fe20000000000 */
.L_x_4:
[----:B------:R-:W-:Y:S01]  /*0990*/  ULDC.64 UR4, c[0x0][0x598] ;  /* 0x0001660000047ab9 */ /* 0x000fe20000000a00 */
[----:B------:R-:W-:Y:S01]  /*09a0*/  ULDC.64 UR52, c[0x0][0x208] ;  /* 0x0000820000347ab9 */ /* 0x000fe20000000a00 */
[----:B------:R-:W-:-:S04]  /*09b0*/  ISETP.NE.U32.AND P0, PT, RZ, UR4, PT ;  /* 0x00000004ff007c0c */ /* 0x000fc8000bf05070 */
[----:B------:R-:W-:-:S13]  /*09c0*/  ISETP.NE.AND.EX P0, PT, RZ, UR5, PT, P0 ;  /* 0x00000005ff007c0c */ /* 0x000fda000bf05300 */
[----:B------:R-:W-:Y:S05]  /*09d0*/  @!P0 BRA `(.L_x_5) ;  /* 0x00000000001c8947 */ /* 0x000fea0003800000 */
[----:B------:R-:W0:Y:S02]  /*09e0*/  LDC.64 R4, c[0x0][0x598] ;  /* 0x00016600ff047b82 */ /* 0x000e240000000a00 */
[----:B0-----:R-:W2:Y:S02]  /*09f0*/  LDG.E.64 R4, desc[UR52][R4.64] ;  /* 0x0000003404047981 */ /* 0x001ea4000c1e1b00 */
[----:B--2---:R-:W-:-:S04]  /*0a00*/  ISETP.NE.U32.AND P0, PT, R4, RZ, PT ;  /* 0x000000ff0400720c */ /* 0x004fc80003f05070 */
[----:B------:R-:W-:-:S13]  /*0a10*/  ISETP.NE.AND.EX P0, PT, R5, RZ, PT, P0 ;  /* 0x000000ff0500720c */ /* 0x000fda0003f05300 */
[----:B------:R-:W-:Y:S05]  /*0a20*/  @!P0 BRA `(.L_x_5) ;  /* 0x0000000000088947 */ /* 0x000fea0003800000 */
[----:B------:R0:W5:Y:S01]  /*0a30*/  LD.E R56, desc[UR52][R4.64] ;  /* 0x0000003404387980 */ /* 0x000162000c101900 */
[----:B------:R-:W-:Y:S05]  /*0a40*/  BRA `(.L_x_6) ;  /* 0x0000000000247947 */ /* 0x000fea0003800000 */
.L_x_5:
[----:B------:R-:W-:Y:S02]  /*0a50*/  ULDC.64 UR4, c[0x0][0x588] ;  /* 0x0001620000047ab9 */ /* 0x000fe40000000a00 */
[----:B------:R-:W-:-:S04]  /*0a60*/  ISETP.NE.U32.AND P0, PT, RZ, UR4, PT ;  /* 0x00000004ff007c0c */ /* 0x000fc8000bf05070 */
[----:B------:R-:W-:-:S13]  /*0a70*/  ISETP.NE.AND.EX P0, PT, RZ, UR5, PT, P0 ;  /* 0x00000005ff007c0c */ /* 0x000fda000bf05300 */
[----:B------:R-:W-:Y:S05]  /*0a80*/  @!P0 BRA `(.L_x_7) ;  /* 0x00000000000c8947 */ /* 0x000fea0003800000 */
[----:B------:R-:W0:Y:S02]  /*0a90*/  LDC.64 R56, c[0x0][0x588] ;  /* 0x00016200ff387b82 */ /* 0x000e240000000a00 */
[----:B0-----:R1:W5:Y:S01]  /*0aa0*/  LDG.E R56, desc[UR52][R56.64] ;  /* 0x0000003438387981 */ /* 0x001362000c1e1900 */
[----:B------:R-:W-:Y:S05]  /*0ab0*/  BRA `(.L_x_6) ;  /* 0x0000000000087947 */ /* 0x000fea0003800000 */
.L_x_7:
[----:B------:R-:W-:Y:S02]  /*0ac0*/  ULDC UR4, c[0x0][0x580] ;  /* 0x0001600000047ab9 */ /* 0x000fe40000000800 */
[----:B------:R-:W-:-:S07]  /*0ad0*/  IMAD.U32 R56, RZ, RZ, UR4 ;  /* 0x00000004ff387e24 */ /* 0x000fce000f8e00ff */
.L_x_6:
[----:B------:R-:W-:Y:S02]  /*0ae0*/  ULDC.64 UR4, c[0x0][0x5a0] ;  /* 0x0001680000047ab9 */ /* 0x000fe40000000a00 */
[----:B------:R-:W-:-:S04]  /*0af0*/  ISETP.NE.U32.AND P0, PT, RZ, UR4, PT ;  /* 0x00000004ff007c0c */ /* 0x000fc8000bf05070 */
[----:B------:R-:W-:-:S13]  /*0b00*/  ISETP.NE.AND.EX P0, PT, RZ, UR5, PT, P0 ;  /* 0x00000005ff007c0c */ /* 0x000fda000bf05300 */
[----:B------:R-:W-:Y:S05]  /*0b10*/  @!P0 BRA `(.L_x_8) ;  /* 0x00000000001c8947 */ /* 0x000fea0003800000 */
[----:B0-----:R-:W0:Y:S02]  /*0b20*/  LDC.64 R4, c[0x0][0x5a0] ;  /* 0x00016800ff047b82 */ /* 0x001e240000000a00 */
[----:B0-----:R-:W2:Y:S02]  /*0b30*/  LDG.E.64 R4, desc[UR52][R4.64] ;  /* 0x0000003404047981 */ /* 0x001ea4000c1e1b00 */
[----:B--2---:R-:W-:-:S04]  /*0b40*/  ISETP.NE.U32.AND P0, PT, R4, RZ, PT ;  /* 0x000000ff0400720c */ /* 0x004fc80003f05070 */
[----:B------:R-:W-:-:S13]  /*0b50*/  ISETP.NE.AND.EX P0, PT, R5, RZ, PT, P0 ;  /* 0x000000ff0500720c */ /* 0x000fda0003f05300 */
[----:B------:R-:W-:Y:S05]  /*0b60*/  @!P0 BRA `(.L_x_8) ;  /* 0x0000000000088947 */ /* 0x000fea0003800000 */
[----:B-1----:R0:W5:Y:S01]  /*0b70*/  LD.E R57, desc[UR52][R4.64] ;  /* 0x0000003404397980 */ /* 0x002162000c101900 */
[----:B------:R-:W-:Y:S05]  /*0b80*/  BRA `(.L_x_9) ;  /* 0x0000000000247947 */ /* 0x000fea0003800000 */
.L_x_8:
[----:B------:R-:W-:Y:S02]  /*0b90*/  ULDC.64 UR4, c[0x0][0x590] ;  /* 0x0001640000047ab9 */ /* 0x000fe40000000a00 */
[----:B------:R-:W-:-:S04]  /*0ba0*/  ISETP.NE.U32.AND P0, PT, RZ, UR4, PT ;  /* 0x00000004ff007c0c */ /* 0x000fc8000bf05070 */
[----:B------:R-:W-:-:S13]  /*0bb0*/  ISETP.NE.AND.EX P0, PT, RZ, UR5, PT, P0 ;  /* 0x00000005ff007c0c */ /* 0x000fda000bf05300 */
[----:B------:R-:W-:Y:S05]  /*0bc0*/  @!P0 BRA `(.L_x_10) ;  /* 0x00000000000c8947 */ /* 0x000fea0003800000 */
[----:B0-----:R-:W1:Y:S02]  /*0bd0*/  LDC.64 R4, c[0x0][0x590] ;  /* 0x00016400ff047b82 */ /* 0x001e640000000a00 */
[----:B-1----:R1:W5:Y:S01]  /*0be0*/  LDG.E R57, desc[UR52][R4.64] ;  /* 0x0000003404397981 */ /* 0x002362000c1e1900 */
[----:B------:R-:W-:Y:S05]  /*0bf0*/  BRA `(.L_x_9) ;  /* 0x0000000000087947 */ /* 0x000fea0003800000 */
.L_x_10:
[----:B------:R-:W-:Y:S02]  /*0c00*/  ULDC UR4, c[0x0][0x584] ;  /* 0x0001610000047ab9 */ /* 0x000fe40000000800 */
[----:B-1----:R-:W-:-:S07]  /*0c10*/  IMAD.U32 R57, RZ, RZ, UR4 ;  /* 0x00000004ff397e24 */ /* 0x002fce000f8e00ff */
.L_x_9:
[----:B------:R-:W-:Y:S01]  /*0c20*/  ULDC UR4, c[0x0][0x65c] ;  /* 0x0001970000047ab9 */ /* 0x000fe20000000800 */
[----:B01----:R-:W0:Y:S01]  /*0c30*/  LDC.64 R4, c[0x0][0x650] ;  /* 0x00019400ff047b82 */ /* 0x003e220000000a00 */
[----:B------:R-:W-:Y:S01]  /*0c40*/  UISETP.NE.AND UP2, UPT, UR4, 0x1, UPT ;  /* 0x000000010400788c */ /* 0x000fe2000bf45270 */
[----:B------:R-:W-:Y:S01]  /*0c50*/  IMAD.MOV.U32 R18, RZ, RZ, -0x1 ;  /* 0xffffffffff127424 */ /* 0x000fe200078e00ff */
[----:B------:R-:W-:Y:S01]  /*0c60*/  UISETP.NE.AND UP0, UPT, UR19, 0x2, UPT ;  /* 0x000000021300788c */ /* 0x000fe2000bf05270 */
[----:B------:R-:W-:Y:S01]  /*0c70*/  IMAD.MOV.U32 R19, RZ, RZ, -0x1 ;  /* 0xffffffffff137424 */ /* 0x000fe200078e00ff */
[----:B------:R-:W-:-:S07]  /*0c80*/  UP2UR UR38, UPR, URZ, 0x4 ;  /* 0x000000043f267883 */ /* 0x000fce0008000000 */
[----:B------:R-:W-:Y:S01]  /*0c90*/  @UP2 ULDC UR12, c[0x0][0x10] ;  /* 0x00000400000c2ab9 */ /* 0x000fe20000000800 */
[----:B------:R-:W-:Y:S01]  /*0ca0*/  @UP2 UMOV UR4, UR8 ;  /* 0x0000000800042c82 */ /* 0x000fe20008000000 */
[----:B------:R-:W-:Y:S01]  /*0cb0*/  @UP2 UMOV UR5, URZ ;  /* 0x0000003f00052c82 */ /* 0x000fe20008000000 */
[----:B------:R-:W-:Y:S01]  /*0cc0*/  @!UP2 ULDC UR16, c[0x0][0xc] ;  /* 0x000003000010aab9 */ /* 0x000fe20000000800 */
[----:B------:R-:W-:Y:S01]  /*0cd0*/  @UP2 UIMAD.WIDE.U32 UR12, UR15, UR12, UR4 ;  /* 0x0000000c0f0c22a5 */ /* 0x000fe2000f8e0004 */
[----:B------:R-:W-:Y:S02]  /*0ce0*/  ULDC UR10, c[0x0][0xc] ;  /* 0x00000300000a7ab9 */ /* 0x000fe40000000800 */
[----:B------:R-:W-:Y:S01]  /*0cf0*/  @UP2 UMOV UR4, URZ ;  /* 0x0000003f00042c82 */ /* 0x000fe20008000000 */
[----:B------:R-:W-:Y:S01]  /*0d00*/  UMOV UR5, URZ ;  /* 0x0000003f00057c82 */ /* 0x000fe20008000000 */
[----:B------:R-:W-:Y:S01]  /*0d10*/  @UP2 UIADD3 UR18, UR13, UR4, URZ ;  /* 0x000000040d122290 */ /* 0x000fe2000fffe03f */
[----:B------:R-:W-:-:S02]  /*0d20*/  ULDC UR11, c[0x0][0x10] ;  /* 0x00000400000b7ab9 */ /* 0x000fc40000000800 */
[----:B------:R-:W-:Y:S01]  /*0d30*/  UMOV UR4, UR15 ;  /* 0x0000000f00047c82 */ /* 0x000fe20008000000 */
[----:B------:R-:W-:Y:S02]  /*0d40*/  UIMAD.WIDE.U32 UR10, UR10, UR11, URZ ;  /* 0x0000000b0a0a72a5 */ /* 0x000fe4000f8e003f */
[----:B------:R-:W-:Y:S01]  /*0d50*/  @!UP2 UIMAD.WIDE.U32 UR4, UR8, UR16, UR4 ;  /* 0x000000100804a2a5 */ /* 0x000fe2000f8e0004 */
[----:B------:R-:W-:Y:S02]  /*0d60*/  ULDC UR13, c[0x0][0x14] ;  /* 0x00000500000d7ab9 */ /* 0x000fe40000000800 */
[----:B------:R-:W-:Y:S02]  /*0d70*/  UIMAD.WIDE.U32 UR50, UR10, UR13, URZ ;  /* 0x0000000d0a3272a5 */ /* 0x000fe4000f8e003f */
[----:B------:R-:W-:Y:S02]  /*0d80*/  UIMAD UR37, UR11, UR13, URZ ;  /* 0x0000000d0b2572a4 */ /* 0x000fe4000f8e023f */
[----:B------:R-:W-:Y:S01]  /*0d90*/  @!UP2 UMOV UR12, UR4 ;  /* 0x00000004000cac82 */ /* 0x000fe20008000000 */
[----:B------:R-:W-:Y:S01]  /*0da0*/  @!UP2 UMOV UR18, UR5 ;  /* 0x000000050012ac82 */ /* 0x000fe20008000000 */
[----:B------:R-:W-:-:S02]  /*0db0*/  UIADD3 UR37, UR51, UR37, URZ ;  /* 0x0000002533257290 */ /* 0x000fc4000fffe03f */
[----:B------:R-:W-:-:S04]  /*0dc0*/  UIADD3 UR4, UP1, UR12, UR50, URZ ;  /* 0x000000320c047290 */ /* 0x000fc8000ff3e03f */
[----:B------:R-:W-:Y:S02]  /*0dd0*/  UIADD3.X UR5, UR18, UR37, URZ, UP1, !UPT ;  /* 0x0000002512057290 */ /* 0x000fe40008ffe43f */
[----:B------:R-:W-:Y:S02]  /*0de0*/  USEL UR4, UR4, UR12, !UP0 ;  /* 0x0000000c04047287 */ /* 0x000fe4000c000000 */
[----:B------:R-:W-:-:S04]  /*0df0*/  USEL UR5, UR5, UR18, !UP0 ;  /* 0x0000001205057287 */ /* 0x000fc8000c000000 */
[----:B0-----:R-:W-:Y:S01]  /*0e00*/  ISETP.LE.U32.AND P0, PT, R4, UR4, PT ;  /* 0x0000000404007c0c */ /* 0x001fe2000bf03070 */
[----:B------:R-:W-:Y:S01]  /*0e10*/  IMAD.U32 R16, RZ, RZ, UR4 ;  /* 0x00000004ff107e24 */ /* 0x000fe2000f8e00ff */
[----:B------:R-:W-:Y:S01]  /*0e20*/  PRMT R4, RZ, 0x7610, R4 ;  /* 0x00007610ff047816 */ /* 0x000fe20000000004 */
[----:B------:R-:W-:Y:S02]  /*0e30*/  IMAD.U32 R2, RZ, RZ, UR5 ;  /* 0x00000005ff027e24 */ /* 0x000fe4000f8e00ff */
[----:B------:R-:W-:-:S03]  /*0e40*/  IMAD.U32 R17, RZ, RZ, UR5 ;  /* 0x00000005ff117e24 */ /* 0x000fc6000f8e00ff */
[----:B------:R-:W-:Y:S01]  /*0e50*/  ISETP.GE.U32.AND.EX P0, PT, R2, R5, PT, P0 ;  /* 0x000000050200720c */ /* 0x000fe20003f06100 */
[----:B------:R-:W-:-:S12]  /*0e60*/  IMAD.MOV.U32 R2, RZ, RZ, -0x1 ;  /* 0xffffffffff027424 */ /* 0x000fd800078e00ff */
[----:B------:R-:W-:Y:S05]  /*0e70*/  @P0 BRA `(.L_x_11) ;  /* 0x0000000400500947 */ /* 0x000fea0003800000 */
[----:B------:R-:W-:Y:S01]  /*0e80*/  ULDC.64 UR18, c[0x0][0x628] ;  /* 0x00018a0000127ab9 */ /* 0x000fe20000000a00 */
[C---:B------:R-:W-:Y:S01]  /*0e90*/  R2UR UR20, R16.reuse ;  /* 0x00000000101472ca */ /* 0x040fe200000e0000 */
[----:B------:R-:W-:Y:S01]  /*0ea0*/  ULDC UR16, c[0x0][0x630] ;  /* 0x00018c0000107ab9 */ /* 0x000fe20000000800 */
[----:B------:R-:W-:Y:S02]  /*0eb0*/  ISETP.NE.U32.AND P0, PT, RZ, UR18, PT ;  /* 0x00000012ff007c0c */ /* 0x000fe4000bf05070 */
[----:B------:R-:W-:Y:S02]  /*0ec0*/  R2UR UR4, R16 ;  /* 0x00000000100472ca */ /* 0x000fe400000e0000 */
[----:B------:R-:W-:Y:S02]  /*0ed0*/  ISETP.NE.AND.EX P0, PT, RZ, UR19, PT, P0 ;  /* 0x00000013ff007c0c */ /* 0x000fe4000bf05300 */
[----:B------:R-:W-:-:S11]  /*0ee0*/  R2UR UR5, R17 ;  /* 0x00000000110572ca */ /* 0x000fd600000e0000 */
[----:B------:R-:W-:Y:S05]  /*0ef0*/  @!P0 BRA `(.L_x_12) ;  /* 0x0000000000308947 */ /* 0x000fea0003800000 */
[----:B------:R-:W-:Y:S01]  /*0f00*/  R2UR UR4, R16 ;  /* 0x00000000100472ca */ /* 0x000fe200000e0000 */
[----:B------:R-:W-:Y:S01]  /*0f10*/  ULDC UR12, c[0x0][0x634] ;  /* 0x00018d00000c7ab9 */ /* 0x000fe20000000800 */
[----:B------:R-:W-:-:S11]  /*0f20*/  R2UR UR15, R17 ;  /* 0x00000000110f72ca */ /* 0x000fd600000e0000 */
[----:B------:R-:W-:-:S04]  /*0f30*/  UIADD3 UR12, UP1, UR4, UR12, URZ ;  /* 0x0000000c040c7290 */ /* 0x000fc8000ff3e03f */
[----:B------:R-:W-:-:S04]  /*0f40*/  UIADD3.X UR15, URZ, UR15, URZ, UP1, !UPT ;  /* 0x0000000f3f0f7290 */ /* 0x000fc80008ffe43f */
[----:B------:R-:W-:-:S04]  /*0f50*/  UIMAD.WIDE.U32 UR4, UR15, UR18, URZ ;  /* 0x000000120f0472a5 */ /* 0x000fc8000f8e003f */
[----:B------:R-:W-:Y:S02]  /*0f60*/  UIMAD.WIDE.U32 UR10, UP1, UR12, UR19, UR4 ;  /* 0x000000130c0a72a5 */ /* 0x000fe4000f820004 */
[----:B------:R-:W-:Y:S02]  /*0f70*/  UIMAD.WIDE.U32 UR4, UR12, UR18, URZ ;  /* 0x000000120c0472a5 */ /* 0x000fe4000f8e003f */
[----:B------:R-:W-:Y:S02]  /*0f80*/  UIADD3.X UR13, URZ, URZ, URZ, UP1, !UPT ;  /* 0x0000003f3f0d7290 */ /* 0x000fe40008ffe43f */
[----:B------:R-:W-:Y:S01]  /*0f90*/  UIADD3 URZ, UP1, UR5, UR10, URZ ;  /* 0x0000000a053f7290 */ /* 0x000fe2000ff3e03f */
[----:B------:R-:W-:-:S03]  /*0fa0*/  UMOV UR12, UR11 ;  /* 0x0000000b000c7c82 */ /* 0x000fc60008000000 */
[----:B------:R-:W-:-:S12]  /*0fb0*/  UIMAD.WIDE.U32.X UR4, UR15, UR19, UR12, UP1 ;  /* 0x000000130f0472a5 */ /* 0x000fd800088e040c */
.L_x_12:
[----:B------:R-:W-:Y:S01]  /*0fc0*/  USHF.R.U64 UR4, UR4, UR16, UR5 ;  /* 0x0000001004047299 */ /* 0x000fe20008001205 */
[----:B------:R-:W-:Y:S01]  /*0fd0*/  R2UR UR11, R17 ;  /* 0x00000000110b72ca */ /* 0x000fe200000e0000 */
[----:B------:R-:W-:Y:S02]  /*0fe0*/  USHF.R.U32.HI UR5, URZ, UR16, UR5 ;  /* 0x000000103f057299 */ /* 0x000fe40008011605 */
[----:B------:R-:W-:Y:S01]  /*0ff0*/  UIADD3 UR12, UP1, URZ, -UR4, URZ ;  /* 0x800000043f0c7290 */ /* 0x000fe2000ff3e03f */
[----:B------:R-:W-:Y:S01]  /*1000*/  ULDC.64 UR18, c[0x0][0x620] ;  /* 0x0001880000127ab9 */ /* 0x000fe20000000a00 */
[----:B------:R-:W-:Y:S02]  /*1010*/  UISETP.NE.AND UP2, UPT, UR38, URZ, UPT ;  /* 0x0000003f2600728c */ /* 0x000fe4000bf45270 */
[----:B------:R-:W-:Y:S01]  /*1020*/  UIADD3.X UR5, URZ, ~UR5, URZ, UP1, !UPT ;  /* 0x800000053f057290 */ /* 0x000fe20008ffe43f */
[----:B------:R-:W-:Y:S01]  /*1030*/  UMOV UR10, UR20 ;  /* 0x00000014000a7c82 */ /* 0x000fe20008000000 */
[----:B------:R-:W-:-:S02]  /*1040*/  ULDC UR13, c[0x0][0x618] ;  /* 0x00018600000d7ab9 */ /* 0x000fc40000000800 */
[----:B------:R-:W-:Y:S02]  /*1050*/  UIMAD UR5, UR5, UR18, URZ ;  /* 0x00000012050572a4 */ /* 0x000fe4000f8e023f */
[----:B------:R-:W-:Y:S02]  /*1060*/  UIMAD.WIDE.U32 UR10, UR12, UR18, UR10 ;  /* 0x000000120c0a72a5 */ /* 0x000fe4000f8e000a */
[----:B------:R-:W-:Y:S02]  /*1070*/  UIMAD UR12, UR12, UR19, UR5 ;  /* 0x000000130c0c72a4 */ /* 0x000fe4000f8e0205 */
[----:B------:R-:W-:Y:S02]  /*1080*/  @UP2 UIMAD UR7, UR17, UR9, UR8 ;  /* 0x00000009110722a4 */ /* 0x000fe4000f8e0208 */
[----:B------:R-:W-:Y:S01]  /*1090*/  UIADD3 UR11, UR11, UR12, URZ ;  /* 0x0000000c0b0b7290 */ /* 0x000fe2000fffe03f */
[----:B------:R-:W-:Y:S01]  /*10a0*/  ULDC.64 UR8, c[0x0][0x640] ;  /* 0x0001900000087ab9 */ /* 0x000fe20000000a00 */
[----:B------:R-:W-:-:S02]  /*10b0*/  ULDC UR15, c[0x0][0x608] ;  /* 0x00018200000f7ab9 */ /* 0x000fc40000000800 */
[----:B------:R-:W-:Y:S01]  /*10c0*/  USHF.R.U64 UR20, UR10, UR13, UR11 ;  /* 0x0000000d0a147299 */ /* 0x000fe2000800120b */
[----:B------:R-:W-:Y:S01]  /*10d0*/  ISETP.NE.U32.AND P0, PT, RZ, UR8, PT ;  /* 0x00000008ff007c0c */ /* 0x000fe2000bf05070 */
[----:B------:R-:W-:Y:S01]  /*10e0*/  USHF.R.U32.HI UR11, URZ, UR13, UR11 ;  /* 0x0000000d3f0b7299 */ /* 0x000fe2000801160b */
[----:B------:R-:W-:Y:S02]  /*10f0*/  ULDC UR21, c[0x0][0x658] ;  /* 0x0001960000157ab9 */ /* 0x000fe40000000800 */
[----:B------:R-:W-:Y:S01]  /*1100*/  ISETP.NE.AND.EX P0, PT, RZ, UR9, PT, P0 ;  /* 0x00000009ff007c0c */ /* 0x000fe2000bf05300 */
[----:B------:R-:W-:Y:S02]  /*1110*/  USHF.R.U64 UR25, UR20, UR15, UR11 ;  /* 0x0000000f14197299 */ /* 0x000fe4000800120b */
[----:B------:R-:W-:Y:S01]  /*1120*/  USHF.R.U32.HI UR11, URZ, UR15, UR11 ;  /* 0x0000000f3f0b7299 */ /* 0x000fe2000801160b */
[----:B------:R-:W-:Y:S01]  /*1130*/  UMOV UR10, 0xffffffff ;  /* 0xffffffff000a7882 */ /* 0x000fe20000000000 */
[----:B------:R-:W-:Y:S01]  /*1140*/  ULDC UR5, c[0x0][0x600] ;  /* 0x0001800000057ab9 */ /* 0x000fe20000000800 */
[----:B------:R-:W-:-:S02]  /*1150*/  USHF.L.U32 UR10, UR10, UR21, URZ ;  /* 0x000000150a0a7299 */ /* 0x000fc4000800063f */
[----:B------:R-:W-:Y:S02]  /*1160*/  USHF.R.U64 UR26, UR25, UR21, UR11 ;  /* 0x00000015191a7299 */ /* 0x000fe4000800120b */
[----:B------:R-:W-:Y:S02]  /*1170*/  ULOP3.LUT UR15, URZ, UR10, URZ, 0x33, !UPT ;  /* 0x0000000a3f0f7292 */ /* 0x000fe4000f8e333f */
[----:B------:R-:W-:Y:S02]  /*1180*/  UIADD3 UR19, UR5, -0x1, URZ ;  /* 0xffffffff05137890 */ /* 0x000fe4000fffe03f */
[----:B------:R-:W-:Y:S01]  /*1190*/  USHF.R.U32.HI UR11, URZ, UR21, UR11 ;  /* 0x000000153f0b7299 */ /* 0x000fe2000801160b */
[----:B------:R-:W-:Y:S01]  /*11a0*/  ULDC UR22, c[0x0][0x648] ;  /* 0x0001920000167ab9 */ /* 0x000fe20000000800 */
[----:B------:R-:W-:Y:S01]  /*11b0*/  ULDC UR23, c[0x0][0x638] ;  /* 0x00018e0000177ab9 */ /* 0x000fe20000000800 */
[----:B------:R-:W-:Y:S01]  /*11c0*/  UMOV UR24, 0x1 ;  /* 0x0000000100187882 */ /* 0x000fe20000000000 */
[----:B------:R-:W-:Y:S01]  /*11d0*/  UMOV UR10, UR26 ;  /* 0x0000001a000a7c82 */ /* 0x000fe20008000000 */
[----:B------:R-:W-:Y:S07]  /*11e0*/  @!P0 BRA `(.L_x_13) ;  /* 0x0000000000308947 */ /* 0x000fee0003800000 */
[----:B------:R-:W-:Y:S02]  /*11f0*/  ULDC UR16, c[0x0][0x64c] ;  /* 0x0001930000107ab9 */ /* 0x000fe40000000800 */
        /* <DEDUP_REMOVED lines=8> */
[----:B------:R-:W-:-:S07]  /*1280*/  UIMAD.WIDE.U32.X UR8, UR18, UR9, UR16, UP1 ;  /* 0x00000009120872a5 */ /* 0x000fce00088e0410 */
[----:B------:R-:W-:Y:S01]  /*1290*/  UMOV UR10, UR8 ;  /* 0x00000008000a7c82 */ /* 0x000fe20008000000 */
[----:B------:R-:W-:-:S05]  /*12a0*/  UMOV UR11, UR9 ;  /* 0x00000009000b7c82 */ /* 0x000fca0008000000 */
.L_x_13:
[----:B------:R-:W-:Y:S01]  /*12b0*/  USHF.R.U64 UR9, UR10, UR22, UR11 ;  /* 0x000000160a097299 */ /* 0x000fe2000800120b */
[----:B------:R-:W-:Y:S01]  /*12c0*/  IMAD.MOV.U32 R4, RZ, RZ, 0x1 ;  /* 0x00000001ff047424 */ /* 0x000fe200078e00ff */
[----:B------:R-:W-:Y:S01]  /*12d0*/  USHF.L.U32 UR8, UR24, UR21, URZ ;  /* 0x0000001518087299 */ /* 0x000fe2000800063f */
[----:B------:R-:W-:Y:S01]  /*12e0*/  IMAD.U32 R19, RZ, RZ, UR4 ;  /* 0x00000004ff137e24 */ /* 0x000fe2000f8e00ff */
[----:B------:R-:W-:Y:S02]  /*12f0*/  ULOP3.LUT UR15, UR25, UR15, URZ, 0xc0, !UPT ;  /* 0x0000000f190f7292 */ /* 0x000fe4000f8ec03f */
[----:B------:R-:W-:Y:S02]  /*1300*/  UIADD3 UR10, -UR9, URZ, URZ ;  /* 0x0000003f090a7290 */ /* 0x000fe4000fffe13f */
[----:B------:R-:W-:Y:S02]  /*1310*/  UIMAD UR15, UR8, UR9, UR15 ;  /* 0x00000009080f72a4 */ /* 0x000fe4000f8e020f */
[----:B------:R-:W-:-:S02]  /*1320*/  ULOP3.LUT UR19, UR20, UR19, URZ, 0xc0, !UPT ;  /* 0x0000001314137292 */ /* 0x000fc4000f8ec03f */
[----:B------:R-:W-:Y:S01]  /*1330*/  UIMAD UR8, UR10, UR23, UR26 ;  /* 0x000000170a0872a4 */ /* 0x000fe2000f8e021a */
[----:B------:R-:W-:Y:S01]  /*1340*/  ULDC UR9, c[0x0][0x610] ;  /* 0x0001840000097ab9 */ /* 0x000fe20000000800 */
[----:B------:R-:W-:Y:S02]  /*1350*/  UISETP.NE.AND UP1, UPT, UR38, URZ, UPT ;  /* 0x0000003f2600728c */ /* 0x000fe4000bf25270 */
[----:B------:R-:W-:Y:S02]  /*1360*/  UIMAD UR7, UR15, UR9, UR7 ;  /* 0x000000090f0772a4 */ /* 0x000fe4000f8e0207 */
[----:B------:R-:W-:-:S04]  /*1370*/  UIMAD UR8, UR8, UR5, UR19 ;  /* 0x00000005080872a4 */ /* 0x000fc8000f8e0213 */
[----:B------:R-:W-:Y:S02]  /*1380*/  USEL UR5, UR8, UR7, !UP1 ;  /* 0x0000000708057287 */ /* 0x000fe4000c800000 */
[----:B------:R-:W-:-:S04]  /*1390*/  USEL UR7, UR7, UR8, !UP1 ;  /* 0x0000000807077287 */ /* 0x000fc8000c800000 */
[----:B------:R-:W-:Y:S02]  /*13a0*/  IMAD.U32 R2, RZ, RZ, UR5 ;  /* 0x00000005ff027e24 */ /* 0x000fe4000f8e00ff */
[----:B------:R-:W-:-:S07]  /*13b0*/  IMAD.U32 R18, RZ, RZ, UR7 ;  /* 0x00000007ff127e24 */ /* 0x000fce000f8e00ff */
.L_x_11:
[----:B------:R-:W-:Y:S05]  /*13c0*/  @!P1 BRA `(.L_x_14) ;  /* 0x00000000000c9947 */ /* 0x000fea0003800000 */
[----:B------:R-:W-:Y:S01]  /*13d0*/  UCGABAR_WAIT ;  /* 0x0000000000007dc7 */ /* 0x000fe20008000000 */
[----:B------:R-:W-:Y:S01]  /*13e0*/  CCTL.IVALL ;  /* 0x00000000ff00798f */ /* 0x000fe20002000000 */
[----:B------:R-:W-:Y:S05]  /*13f0*/  BRA `(.L_x_15) ;  /* 0x0000000000047947 */ /* 0x000fea0003800000 */
.L_x_14:
[----:B------:R-:W-:Y:S06]  /*1400*/  BAR.SYNC.DEFER_BLOCKING 0x0 ;  /* 0x0000000000007b1d */ /* 0x000fec0000010000 */
.L_x_15:
[----:B------:R-:W-:Y:S02]  /*1410*/  ULDC UR4, c[0x0][0x28c] ;  /* 0x0000a30000047ab9 */ /* 0x000fe40000000800 */
[----:B------:R-:W-:-:S04]  /*1420*/  UIADD3 UR4, UR4, 0x3f, URZ ;  /* 0x0000003f04047890 */ /* 0x000fc8000fffe03f */
[----:B------:R-:W-:-:S04]  /*1430*/  USHF.R.S32.HI UR5, URZ, 0x1f, UR4 ;  /* 0x0000001f3f057899 */ /* 0x000fc80008011404 */
[----:B------:R-:W-:-:S04]  /*1440*/  ULEA.HI UR5, UR5, UR4, URZ, 0x6 ;  /* 0x0000000405057291 */ /* 0x000fc8000f8f303f */
[----:B------:R-:W-:Y:S01]  /*1450*/  USHF.R.S32.HI UR39, URZ, 0x6, UR5 ;  /* 0x000000063f277899 */ /* 0x000fe20008011405 */
[----:B------:R-:W-:Y:S11]  /*1460*/  @!P2 BRA `(.L_x_16) ;  /* 0x00000038007ca947 */ /* 0x000ff60003800000 */
[----:B------:R-:W-:-:S06]  /*1470*/  UISETP.GT.U32.AND UP1, UPT, UR14, 0x1, UPT ;  /* 0x000000010e00788c */ /* 0x000fcc000bf24070 */
[----:B------:R-:W-:-:S13]  /*1480*/  PLOP3.LUT P0, PT, PT, PT, UP1, 0x80, 0x0 ;  /* 0x000000000000781c */ /* 0x000fda0003f0f018 */
[----:B------:R-:W-:Y:S05]  /*1490*/  @P0 EXIT ;  /* 0x000000000000094d */ /* 0x000fea0003800000 */
.L_x_17:
[----:B------:R-:W-:-:S08]  /*14a0*/  NOP ;  /* 0x0000000000007918 */ /* 0x000fd00000000000 */
[----:B------:R-:W0:Y:S02]  /*14b0*/  USETMAXREG.TRY_ALLOC.CTAPOOL UP1, 0xe8 ;  /* 0x000000e8000079c8 */ /* 0x000e240008020600 */
[----:B0-----:R-:W-:-:S13]  /*14c0*/  PLOP3.LUT P0, PT, PT, PT, UP1, 0x80, 0x0 ;  /* 0x000000000000781c */ /* 0x001fda0003f0f018 */
[----:B------:R-:W-:Y:S05]  /*14d0*/  @!P0 BRA `(.L_x_17) ;  /* 0xfffffffc00f08947 */ /* 0x000fea000383ffff */
[----:B------:R-:W-:-:S13]  /*14e0*/  LOP3.LUT P0, RZ, R4, 0xff, RZ, 0xc0, !PT ;  /* 0x000000ff04ff7812 */ /* 0x000fda000780c0ff */
[----:B------:R-:W-:Y:S05]  /*14f0*/  @!P0 EXIT ;  /* 0x000000000000894d */ /* 0x000fea0003800000 */
[----:B------:R-:W0:Y:S01]  /*1500*/  S2UR UR5, SR_CgaCtaId ;  /* 0x00000000000579c3 */ /* 0x000e220000008800 */
[----:B------:R-:W-:Y:S01]  /*1510*/  VIADD R7, R7, 0xffffffff ;  /* 0xffffffff07077836 */ /* 0x000fe20000000000 */
[CC--:B------:R-:W-:Y:S01]  /*1520*/  LEA.HI R0, R6.reuse, R3.reuse, RZ, 0x2 ;  /* 0x0000000306007211 */ /* 0x0c0fe200078f10ff */
[----:B------:R-:W-:Y:S01]  /*1530*/  USHF.R.U32.HI UR4, URZ, 0x2, UR39 ;  /* 0x000000023f047899 */ /* 0x000fe20008011627 */
[----:B------:R-:W-:Y:S01]  /*1540*/  LEA.HI R6, R6, R3, RZ, 0x5 ;  /* 0x0000000306067211 */ /* 0x000fe200078f28ff */
[----:B------:R-:W-:Y:S01]  /*1550*/  UMOV UR42, 0x400 ;  /* 0x00000400002a7882 */ /* 0x000fe20000000000 */
[----:B------:R-:W-:Y:S01]  /*1560*/  R2UR UR49, R7 ;  /* 0x00000000073172ca */ /* 0x000fe200000e0000 */
[----:B------:R-:W-:Y:S01]  /*1570*/  ULOP3.LUT UR43, UR39, 0x3, URZ, 0xc0, !UPT ;  /* 0x00000003272b7892 */ /* 0x000fe2000f8ec03f */
[--C-:B------:R-:W-:Y:S01]  /*1580*/  SHF.R.S32.HI R58, RZ, 0x2, R0.reuse ;  /* 0x00000002ff3a7819 */ /* 0x100fe20000011400 */
[----:B------:R-:W-:Y:S01]  /*1590*/  ULOP3.LUT UR4, UR4, 0x1, URZ, 0xc0, !UPT ;  /* 0x0000000104047892 */ /* 0x000fe2000f8ec03f */
[----:B------:R-:W-:Y:S01]  /*15a0*/  SHF.R.S32.HI R5, RZ, 0x1f, R0 ;  /* 0x0000001fff057819 */ /* 0x000fe20000011400 */
[----:B------:R-:W-:Y:S01]  /*15b0*/  USEL UR43, UR43, URZ, !UP0 ;  /* 0x0000003f2b2b7287 */ /* 0x000fe2000c000000 */
[----:B------:R-:W-:Y:S01]  /*15c0*/  LOP3.LUT R60, R0, 0xfffffffc, RZ, 0xc0, !PT ;  /* 0xfffffffc003c7812 */ /* 0x000fe200078ec0ff */
[----:B------:R-:W-:Y:S01]  /*15d0*/  UISETP.EQ.U32.AND UP0, UPT, UR4, 0x1, !UP0 ;  /* 0x000000010400788c */ /* 0x000fe2000c702070 */
[----:B------:R-:W-:Y:S01]  /*15e0*/  LEA.HI R5, R5, R58, RZ, 0x3 ;  /* 0x0000003a05057211 */ /* 0x000fe200078f18ff */
[----:B------:R-:W-:Y:S01]  /*15f0*/  UISETP.LT.AND UP1, UPT, UR39, 0x1, UPT ;  /* 0x000000012700788c */ /* 0x000fe2000bf21270 */
[----:B------:R-:W-:Y:S01]  /*1600*/  ISETP.NE.AND P0, PT, R7, RZ, PT ;  /* 0x000000ff0700720c */ /* 0x000fe20003f05270 */
[----:B------:R-:W-:Y:S01]  /*1610*/  ULDC UR6, c[0x0][0x284] ;  /* 0x0000a10000067ab9 */ /* 0x000fe20000000800 */
[----:B------:R-:W-:Y:S01]  /*1620*/  LOP3.LUT R5, R5, 0xfffffff8, RZ, 0xc0, !PT ;  /* 0xfffffff805057812 */ /* 0x000fe200078ec0ff */
[----:B------:R-:W-:Y:S01]  /*1630*/  USHF.L.U32 UR49, UR49, 0x3, URZ ;  /* 0x0000000331317899 */ /* 0x000fe2000800063f */
[----:B------:R-:W-:Y:S01]  /*1640*/  IMAD.IADD R60, R3, 0x1, -R60 ;  /* 0x00000001033c7824 */ /* 0x000fe200078e0a3c */
[----:B------:R-:W-:Y:S01]  /*1650*/  USEL UR45, UR39, 0x1, UP1 ;  /* 0x00000001272d7887 */ /* 0x000fe20008800000 */
[----:B------:R-:W-:Y:S01]  /*1660*/  SEL R70, RZ, 0x1, P0 ;  /* 0x00000001ff467807 */ /* 0x000fe20000000000 */
[----:B------:R-:W-:Y:S01]  /*1670*/  IMAD.IADD R58, R58, 0x1, -R5 ;  /* 0x000000013a3a7824 */ /* 0x000fe200078e0a05 */
[----:B0-----:R-:W-:Y:S01]  /*1680*/  ULEA UR42, UR5, UR42, 0x18 ;  /* 0x0000002a052a7291 */ /* 0x001fe2000f8ec03f */
[----:B------:R-:W-:Y:S01]  /*1690*/  SHF.R.S32.HI R5, RZ, 0x5, R6 ;  /* 0x00000005ff057819 */ /* 0x000fe20000011406 */
[----:B------:R-:W-:Y:S01]  /*16a0*/  IMAD.U32 R62, RZ, RZ, UR49 ;  /* 0x00000031ff3e7e24 */ /* 0x000fe2000f8e00ff */
[----:B------:R-:W-:Y:S01]  /*16b0*/  ULOP3.LUT UR40, UR36, 0x1, URZ, 0xfc, !UPT ;  /* 0x0000000124287892 */ /* 0x000fe2000f8efc3f */
[--C-:B------:R-:W-:Y:S01]  /*16c0*/  SHF.R.S32.HI R59, RZ, 0x1f, R58.reuse ;  /* 0x0000001fff3b7819 */ /* 0x100fe2000001143a */
[----:B------:R-:W-:Y:S01]  /*16d0*/  UIADD3 UR44, UR42, 0x50, URZ ;  /* 0x000000502a2c7890 */ /* 0x000fe2000fffe03f */
[C-C-:B------:R-:W-:Y:S01]  /*16e0*/  IMAD R65, R5.reuse, -0x10, -R58.reuse ;  /* 0xfffffff005417824 */ /* 0x140fe200078e0a3a */
[----:B------:R-:W-:Y:S01]  /*16f0*/  UIADD3 UR4, UR42, 0x180, URZ ;  /* 0x000001802a047890 */ /* 0x000fe2000fffe03f */
[C---:B------:R-:W-:Y:S01]  /*1700*/  LOP3.LUT R64, R62.reuse, 0x8, RZ, 0xc0, !PT ;  /* 0x000000083e407812 */ /* 0x040fe200078ec0ff */
[----:B------:R-:W-:Y:S01]  /*1710*/  UIADD3 UR5, UR42, 0x8180, URZ ;  /* 0x000081802a057890 */ /* 0x000fe2000fffe03f */
[----:B------:R-:W-:Y:S01]  /*1720*/  IMAD.WIDE R58, R5, 0x10, R58 ;  /* 0x00000010053a7825 */ /* 0x000fe200078e023a */
[----:B------:R-:W-:Y:S01]  /*1730*/  USHF.R.U32.HI UR4, URZ, 0x4, UR4 ;  /* 0x000000043f047899 */ /* 0x000fe20008011604 */
[----:B------:R-:W-:Y:S01]  /*1740*/  LOP3.LUT R62, R62, 0x8, RZ, 0xc, !PT ;  /* 0x000000083e3e7812 */ /* 0x000fe200078e0cff */
[----:B------:R-:W-:Y:S01]  /*1750*/  USHF.R.U32.HI UR5, URZ, 0x4, UR5 ;  /* 0x000000043f057899 */ /* 0x000fe20008011605 */
[----:B------:R-:W-:Y:S01]  /*1760*/  IMAD.U32 R61, RZ, RZ, UR44 ;  /* 0x0000002cff3d7e24 */ /* 0x000fe2000f8e00ff */
[----:B------:R-:W-:Y:S01]  /*1770*/  ULOP3.LUT UR4, UR4, 0x3fff, URZ, 0xc0, !UPT ;  /* 0x00003fff04047892 */ /* 0x000fe2000f8ec03f */
[----:B------:R-:W-:Y:S01]  /*1780*/  LOP3.LUT R64, R64, 0x18, RZ, 0x3c, !PT ;  /* 0x0000001840407812 */ /* 0x000fe200078e3cff */
[----:B------:R-:W-:Y:S01]  /*1790*/  ULOP3.LUT UR5, UR5, 0x3fff, URZ, 0xc0, !UPT ;  /* 0x00003fff05057892 */ /* 0x000fe2000f8ec03f */
[----:B------:R-:W-:Y:S01]  /*17a0*/  VIADD R63, R61, UR49 ;  /* 0x000000313d3f7c36 */ /* 0x000fe20008000000 */
[----:B------:R-:W-:Y:S01]  /*17b0*/  USHF.L.U32 UR41, UR39, 0x1, URZ ;  /* 0x0000000127297899 */ /* 0x000fe2000800063f */
[----:B------:R-:W-:Y:S01]  /*17c0*/  VIADD R65, R65, UR6 ;  /* 0x0000000641417c36 */ /* 0x000fe20008000000 */
[----:B------:R-:W-:-:S02]  /*17d0*/  UIADD3 UR45, -UR45, UR39, URZ ;  /* 0x000000272d2d7290 */ /* 0x000fc4000fffe13f */
[----:B------:R-:W-:Y:S02]  /*17e0*/  USEL UR46, URZ, 0x1, !UP0 ;  /* 0x000000013f2e7887 */ /* 0x000fe4000c000000 */
[----:B------:R-:W-:Y:S02]  /*17f0*/  ULOP3.LUT UR47, UR4, 0x10000, URZ, 0xfc, !UPT ;  /* 0x00010000042f7892 */ /* 0x000fe4000f8efc3f */
[----:B------:R-:W-:-:S12]  /*1800*/  ULOP3.LUT UR48, UR5, 0x10000, URZ, 0xfc, !UPT ;  /* 0x0001000005307892 */ /* 0x000fd8000f8efc3f */
.L_x_101:
[----:B------:R-:W-:Y:S01]  /*1810*/  SHF.L.U32 R0, R70, 0x1f, RZ ;  /* 0x0000001f46007819 */ /* 0x000fe200000006ff */
[----:B------:R-:W-:Y:S02]  /*1820*/  ULDC UR4, c[0x0][0x28c] ;  /* 0x0000a30000047ab9 */ /* 0x000fe40000000800 */
[----:B------:R-:W-:Y:S01]  /*1830*/  ISETP.LT.AND P1, PT, RZ, UR4, PT ;  /* 0x00000004ff007c0c */ /* 0x000fe2000bf21270 */
[----:B------:R-:W0:Y:S02]  /*1840*/  SYNCS.PHASECHK.TRANS64.TRYWAIT P0, [R61+UR49], R0 ;  /* 0x000000003d0075a7 */ /* 0x000e240008000171 */
[----:B0-23--:R-:W-:Y:S10]  /*1850*/  @!P0 BRA `(.L_x_18) ;  /* 0x0000004400cc8947 */ /* 0x00dff40003800000 */
.L_x_123:
[----:B------:R-:W-:Y:S05]  /*1860*/  @P1 BRA `(.L_x_19) ;  /* 0x0000000000401947 */ /* 0x000fea0003800000 */
[----:B0-----:R-:W-:Y:S01]  /*1870*/  MOV R0, 0x0 ;  /* 0x0000000000007802 */ /* 0x001fe20000000f00 */
[----:B------:R-:W-:Y:S01]  /*1880*/  ULDC.64 UR4, c[0x4][0x68] ;  /* 0x01001a0000047ab9 */ /* 0x000fe20000000a00 */
[----:B------:R-:W-:Y:S01]  /*1890*/  ULDC.64 UR6, c[0x4][0x8] ;  /* 0x0100020000067ab9 */ /* 0x000fe20000000a00 */
[----:B------:R-:W-:Y:S01]  /*18a0*/  IMAD.U32 R4, RZ, RZ, UR4 ;  /* 0x00000004ff047e24 */ /* 0x000fe2000f8e00ff */
[----:B------:R0:W1:Y:S01]  /*18b0*/  LDC.64 R14, c[0x4][R0] ;  /* 0x01000000000e7b82 */ /* 0x0000620000000a00 */
[----:B------:R-:W-:Y:S01]  /*18c0*/  IMAD.U32 R5, RZ, RZ, UR5 ;  /* 0x00000005ff057e24 */ /* 0x000fe2000f8e00ff */
[----:B------:R-:W-:Y:S01]  /*18d0*/  ULDC.64 UR4, c[0x4][0x70] ;  /* 0x01001c0000047ab9 */ /* 0x000fe20000000a00 */
[----:B------:R-:W-:Y:S02]  /*18e0*/  IMAD.U32 R10, RZ, RZ, UR6 ;  /* 0x00000006ff0a7e24 */ /* 0x000fe4000f8e00ff */
[----:B------:R-:W-:Y:S02]  /*18f0*/  IMAD.U32 R6, RZ, RZ, UR4 ;  /* 0x00000004ff067e24 */ /* 0x000fe4000f8e00ff */
[----:B------:R-:W-:-:S02]  /*1900*/  IMAD.U32 R7, RZ, RZ, UR5 ;  /* 0x00000005ff077e24 */ /* 0x000fc4000f8e00ff */
[----:B------:R-:W-:Y:S02]  /*1910*/  IMAD.U32 R11, RZ, RZ, UR7 ;  /* 0x00000007ff0b7e24 */ /* 0x000fe4000f8e00ff */
[----:B------:R-:W-:Y:S02]  /*1920*/  IMAD.MOV.U32 R8, RZ, RZ, 0x1e1 ;  /* 0x000001e1ff087424 */ /* 0x000fe400078e00ff */
[----:B------:R-:W-:Y:S02]  /*1930*/  IMAD.MOV.U32 R12, RZ, RZ, 0x1 ;  /* 0x00000001ff0c7424 */ /* 0x000fe400078e00ff */
[----:B0-----:R-:W-:-:S07]  /*1940*/  IMAD.MOV.U32 R13, RZ, RZ, RZ ;  /* 0x000000ffff0d7224 */ /* 0x001fce00078e00ff */
[----:B------:R-:W-:-:S07]  /*1950*/  LEPC R20, `(.L_x_19) ;  /* 0x000000001014794e */ /* 0x000fce0000000000 */
[----:B-1---5:R-:W-:Y:S05]  /*1960*/  CALL.ABS.NOINC R14 ;  /* 0x000000000e007343 */ /* 0x022fea0003c00000 */
.L_x_19:
[----:B0-----:R-:W-:-:S05]  /*1970*/  IMAD.U32 R0, RZ, RZ, UR40 ;  /* 0x00000028ff007e24 */ /* 0x001fca000f8e00ff */
[----:B------:R-:W-:-:S13]  /*1980*/  ISETP.NE.AND P0, PT, R0, 0x3, PT ;  /* 0x000000030000780c */ /* 0x000fda0003f05270 */
[----:B------:R-:W-:Y:S05]  /*1990*/  @!P0 BRA `(.L_x_20) ;  /* 0x0000000000048947 */ /* 0x000fea0003800000 */
[----:B------:R-:W-:Y:S01]  /*19a0*/  BPT.TRAP 0x1 ;  /* 0x000000040000795c */ /* 0x000fe20000300000 */
.L_x_20:
[----:B------:R-:W-:Y:S02]  /*19b0*/  IMAD.U32 R3, RZ, RZ, UR43 ;  /* 0x0000002bff037e24 */ /* 0x000fe4000f8e00ff */
[----:B------:R-:W-:-:S03]  /*19c0*/  IMAD.U32 R0, RZ, RZ, UR46 ;  /* 0x0000002eff007e24 */ /* 0x000fc6000f8e00ff */
[----:B------:R-:W-:Y:S02]  /*19d0*/  LEA R3, R3, UR42, 0x3 ;  /* 0x0000002a03037c11 */ /* 0x000fe4000f8e18ff */
[----:B------:R-:W-:-:S04]  /*19e0*/  SHF.L.U32 R0, R0, 0x1f, RZ ;  /* 0x0000001f00007819 */ /* 0x000fc800000006ff */
[----:B------:R0:W1:Y:S01]  /*19f0*/  SYNCS.PHASECHK.TRANS64.TRYWAIT P1, [R3+URZ], R0 ;  /* 0x00000000030075a7 */ /* 0x000062000802017f */
[----:B------:R-:W-:Y:S05]  /*1a00*/  @!P0 BRA `(.L_x_21) ;  /* 0x0000000000048947 */ /* 0x000fea0003800000 */
[----:B------:R-:W-:Y:S01]  /*1a10*/  BPT.TRAP 0x1 ;  /* 0x000000040000795c */ /* 0x000fe20000300000 */
.L_x_21:
[----:B-1----:R-:W-:Y:S05]  /*1a20*/  @P1 BRA `(.L_x_22) ;  /* 0x0000000000081947 */ /* 0x002fea0003800000 */
[----:B------:R-:W1:Y:S02]  /*1a30*/  SYNCS.PHASECHK.TRANS64.TRYWAIT P1, [R3+URZ], R0 ;  /* 0x00000000030075a7 */ /* 0x000e64000802017f */
[----:B-1----:R-:W-:Y:S05]  /*1a40*/  @!P1 BRA `(.L_x_23) ;  /* 0x0000004400649947 */ /* 0x002fea0003800000 */
.L_x_22:
[----:B------:R-:W-:Y:S05]  /*1a50*/  WARPSYNC.ALL ;  /* 0x0000000000007948 */ /* 0x000fea0003800000 */
[----:B------:R-:W-:Y:S01]  /*1a60*/  ULEA UR8, UR43, UR47, 0x9 ;  /* 0x0000002f2b087291 */ /* 0x000fe2000f8e483f */
[----:B------:R-:W-:Y:S01]  /*1a70*/  WARPGROUP.ARRIVE ;  /* 0x00000000000079c5 */ /* 0x000fe20000000000 */
[----:B------:R-:W-:Y:S01]  /*1a80*/  ULEA UR9, UR43, UR48, 0x9 ;  /* 0x000000302b097291 */ /* 0x000fe2000f8e483f */
[----:B01----:R-:W-:Y:S01]  /*1a90*/  IMAD.U32 R0, RZ, RZ, UR45 ;  /* 0x0000002dff007e24 */ /* 0x003fe2000f8e00ff */
[----:B------:R-:W-:Y:S01]  /*1aa0*/  UMOV UR5, 0x40000040 ;  /* 0x4000004000057882 */ /* 0x000fe20000000000 */
[----:B------:R-:W-:-:S02]  /*1ab0*/  UMOV UR7, 0x40000040 ;  /* 0x4000004000077882 */ /* 0x000fc40000000000 */
[----:B------:R-:W-:Y:S01]  /*1ac0*/  UMOV UR4, UR8 ;  /* 0x0000000800047c82 */ /* 0x000fe20008000000 */
[----:B------:R-:W-:Y:S01]  /*1ad0*/  ISETP.GE.AND P1, PT, R0, 0x1, PT ;  /* 0x000000010000780c */ /* 0x000fe20003f26270 */
[----:B------:R-:W-:Y:S02]  /*1ae0*/  UMOV UR6, UR9 ;  /* 0x0000000900067c82 */ /* 0x000fe40008000000 */
[----:B------:R-:W-:Y:S01]  /*1af0*/  HGMMA.64x64x16.F32 R24, gdesc[UR4], RZ, !UPT, gsb0 ;  /* 0x00e00000041879f0 */ /* 0x000fe2000c0008ff */
[----:B------:R-:W-:Y:S02]  /*1b00*/  UIADD3 UR4, UR8, 0x2, URZ ;  /* 0x0000000208047890 */ /* 0x000fe4000fffe03f */
[----:B------:R-:W-:Y:S01]  /*1b10*/  UIADD3 UR6, UR9, 0x2, URZ ;  /* 0x0000000209067890 */ /* 0x000fe2000fffe03f */
[----:B------:R-:W-:Y:S01]  /*1b20*/  UMOV UR5, 0x40000040 ;  /* 0x4000004000057882 */ /* 0x000fe20000000000 */
[----:B------:R-:W-:Y:S01]  /*1b30*/  UMOV UR7, 0x40000040 ;  /* 0x4000004000077882 */ /* 0x000fe20000000000 */
[----:B------:R-:W-:-:S02]  /*1b40*/  WARPGROUP.DEPBAR.LE gsb0, 0x0 ;  /* 0x00008000000079c5 */ /* 0x000fc40000010000 */
[----:B------:R-:W-:-:S06]  /*1b50*/  WARPGROUP.ARRIVE ;  /* 0x00000000000079c5 */ /* 0x000fcc0000000000 */
[----:B------:R-:W-:Y:S01]  /*1b60*/  HGMMA.64x64x16.F32 R24, gdesc[UR4], R24, gsb0 ;  /* 0x00e00000041879f0 */ /* 0x000fe20008000818 */
[----:B------:R-:W-:Y:S02]  /*1b70*/  UIADD3 UR4, UR8, 0x4, URZ ;  /* 0x0000000408047890 */ /* 0x000fe4000fffe03f */
[----:B------:R-:W-:Y:S01]  /*1b80*/  UIADD3 UR6, UR9, 0x4, URZ ;  /* 0x0000000409067890 */ /* 0x000fe2000fffe03f */
[----:B------:R-:W-:Y:S01]  /*1b90*/  UMOV UR5, 0x40000040 ;  /* 0x4000004000057882 */ /* 0x000fe20000000000 */
[----:B------:R-:W-:Y:S01]  /*1ba0*/  UMOV UR7, 0x40000040 ;  /* 0x4000004000077882 */ /* 0x000fe20000000000 */
[----:B------:R-:W-:Y:S02]  /*1bb0*/  WARPGROUP.DEPBAR.LE gsb0, 0x0 ;  /* 0x00008000000079c5 */ /* 0x000fe40000010000 */
        /* <DEDUP_REMOVED lines=8> */
[----:B------:R-:W-:Y:S03]  /*1c40*/  HGMMA.64x64x16.F32 R24, gdesc[UR4], R24, gsb0 ;  /* 0x00e00000041879f0 */ /* 0x000fe60008000818 */
[----:B------:R-:W-:Y:S02]  /*1c50*/  WARPGROUP.DEPBAR.LE gsb0, 0x0 ;  /* 0x00008000000079c5 */ /* 0x000fe40000010000 */
[----:B------:R-:W-:Y:S05]  /*1c60*/  @!P1 BRA `(.L_x_24) ;  /* 0x0000000400189947 */ /* 0x000fea0003800000 */
[----:B------:R-:W-:Y:S01]  /*1c70*/  UIADD3 UR4, UR43, 0x1, URZ ;  /* 0x000000012b047890 */ /* 0x000fe2000fffe03f */
[----:B------:R-:W-:Y:S02]  /*1c80*/  IMAD.U32 R0, RZ, RZ, UR45 ;  /* 0x0000002dff007e24 */ /* 0x000fe4000f8e00ff */
[----:B------:R-:W-:Y:S01]  /*1c90*/  IMAD.U32 R3, RZ, RZ, UR43 ;  /* 0x0000002bff037e24 */ /* 0x000fe2000f8e00ff */
[----:B------:R-:W-:-:S04]  /*1ca0*/  UISETP.NE.AND UP0, UPT, UR4, 0x4, UPT ;  /* 0x000000040400788c */ /* 0x000fc8000bf05270 */
[----:B------:R-:W-:Y:S02]  /*1cb0*/  USEL UR5, URZ, 0x1, UP0 ;  /* 0x000000013f057887 */ /* 0x000fe40008000000 */
[----:B------:R-:W-:Y:S02]  /*1cc0*/  USEL UR8, UR4, URZ, UP0 ;  /* 0x0000003f04087287 */ /* 0x000fe40008000000 */
[----:B------:R-:W-:-:S06]  /*1cd0*/  ULOP3.LUT UR5, UR46, UR5, URZ, 0x3c, !UPT ;  /* 0x000000052e057292 */ /* 0x000fcc000f8e3c3f */
[----:B------:R-:W-:-:S07]  /*1ce0*/  IMAD.U32 R6, RZ, RZ, UR5 ;  /* 0x00000005ff067e24 */ /* 0x000fce000f8e00ff */
.L_x_31:
[----:B------:R-:W-:Y:S05]  /*1cf0*/  @!P0 BRA `(.L_x_25) ;  /* 0x0000000000048947 */ /* 0x000fea0003800000 */
[----:B------:R-:W-:Y:S01]  /*1d00*/  BPT.TRAP 0x1 ;  /* 0x000000040000795c */ /* 0x000fe20000300000 */
.L_x_25:
[----:B------:R-:W-:Y:S01]  /*1d10*/  ULEA UR4, UR8, UR42, 0x3 ;  /* 0x0000002a08047291 */ /* 0x000fe2000f8e183f */
[----:B------:R-:W-:-:S08]  /*1d20*/  SHF.L.U32 R4, R6, 0x1f, RZ ;  /* 0x0000001f06047819 */ /* 0x000fd000000006ff */
[----:B------:R0:W1:Y:S01]  /*1d30*/  SYNCS.PHASECHK.TRANS64.TRYWAIT P1, [UR4], R4 ;  /* 0x00000004ff0075a7 */ /* 0x0000620008020144 */
[----:B------:R-:W-:Y:S05]  /*1d40*/  @!P0 BRA `(.L_x_26) ;  /* 0x0000000000048947 */ /* 0x000fea0003800000 */
[----:B------:R-:W-:Y:S01]  /*1d50*/  BPT.TRAP 0x1 ;  /* 0x000000040000795c */ /* 0x000fe20000300000 */
.L_x_26:
[----:B-1----:R-:W-:Y:S05]  /*1d60*/  @P1 BRA `(.L_x_27) ;  /* 0x0000000000081947 */ /* 0x002fea0003800000 */
[----:B------:R-:W1:Y:S02]  /*1d70*/  SYNCS.PHASECHK.TRANS64.TRYWAIT P1, [UR4], R4 ;  /* 0x00000004ff0075a7 */ /* 0x000e640008020144 */
[----:B-1----:R-:W-:Y:S05]  /*1d80*/  @!P1 BRA `(.L_x_28) ;  /* 0x0000004000a89947 */ /* 0x002fea0003800000 */
.L_x_27:
[----:B------:R-:W-:Y:S01]  /*1d90*/  ULEA UR9, UR8, UR47, 0x9 ;  /* 0x0000002f08097291 */ /* 0x000fe2000f8e483f */
[----:B------:R-:W-:Y:S01]  /*1da0*/  WARPGROUP.ARRIVE ;  /* 0x00000000000079c5 */ /* 0x000fe20000000000 */
[----:B------:R-:W-:Y:S01]  /*1db0*/  ULEA UR10, UR8, UR48, 0x9 ;  /* 0x00000030080a7291 */ /* 0x000fe2000f8e483f */
[----:B------:R-:W-:Y:S01]  /*1dc0*/  UMOV UR5, 0x40000040 ;  /* 0x4000004000057882 */ /* 0x000fe20000000000 */
[----:B------:R-:W-:-:S03]  /*1dd0*/  UMOV UR7, 0x40000040 ;  /* 0x4000004000077882 */ /* 0x000fc60000000000 */
[----:B------:R-:W-:Y:S02]  /*1de0*/  UMOV UR4, UR9 ;  /* 0x0000000900047c82 */ /* 0x000fe40008000000 */
[----:B------:R-:W-:Y:S02]  /*1df0*/  UMOV UR6, UR10 ;  /* 0x0000000a00067c82 */ /* 0x000fe40008000000 */
[----:B------:R-:W-:Y:S01]  /*1e00*/  HGMMA.64x64x16.F32 R24, gdesc[UR4], R24, gsb0 ;  /* 0x00e00000041879f0 */ /* 0x000fe20008000818 */
        /* <DEDUP_REMOVED lines=23> */
[----:B------:R-:W-:Y:S01]  /*1f80*/  BPT.TRAP 0x1 ;  /* 0x000000040000795c */ /* 0x000fe20000300000 */
.L_x_29:
[----:B------:R-:W-:Y:S01]  /*1f90*/  ISETP.NE.AND P1, PT, R23, RZ, PT ;  /* 0x000000ff1700720c */ /* 0x000fe20003f25270 */
[----:B------:R-:W-:-:S12]  /*1fa0*/  UISETP.GT.U32.AND UP0, UPT, UR36, 0x1, UPT ;  /* 0x000000012400788c */ /* 0x000fd8000bf04070 */
[----:B01----:R-:W-:-:S05]  /*1fb0*/  @P1 LEA R4, R3, UR42, 0x3 ;  /* 0x0000002a03041c11 */ /* 0x003fca000f8e18ff */
[----:B------:R-:W-:-:S05]  /*1fc0*/  @P1 VIADD R5, R4, 0x20 ;  /* 0x0000002004051836 */ /* 0x000fca0000000000 */
[----:B------:R-:W-:-:S04]  /*1fd0*/  @P1 PRMT R5, R22, 0x654, R5 ;  /* 0x0000065416051816 */ /* 0x000fc80000000005 */
[----:B------:R0:W-:Y:S01]  /*1fe0*/  @P1 SYNCS.ARRIVE.TRANS64.RED.A1T0 RZ, [R5+URZ], RZ ;  /* 0x000000ff05ff19a7 */ /* 0x0001e2000810043f */
[----:B------:R-:W-:-:S13]  /*1ff0*/  PLOP3.LUT P1, PT, PT, PT, UP0, 0x80, 0x0 ;  /* 0x000000000000781c */ /* 0x000fda0003f2f008 */
[----:B0-----:R-:W-:Y:S05]  /*2000*/  @P1 BRA `(.L_x_30) ;  /* 0x0000000000041947 */ /* 0x001fea0003800000 */
[----:B------:R-:W-:Y:S01]  /*2010*/  BPT.TRAP 0x1 ;  /* 0x000000040000795c */ /* 0x000fe20000300000 */
.L_x_30:
[----:B------:R-:W-:Y:S01]  /*2020*/  UIADD3 UR8, UR8, 0x1, URZ ;  /* 0x0000000108087890 */ /* 0x000fe2000fffe03f */
[C---:B------:R-:W-:Y:S01]  /*2030*/  ISETP.GT.AND P2, PT, R0.reuse, 0x1, PT ;  /* 0x000000010000780c */ /* 0x040fe20003f44270 */
[----:B------:R-:W-:Y:S02]  /*2040*/  VIADD R3, R3, 0x1 ;  /* 0x0000000103037836 */ /* 0x000fe40000000000 */
[----:B------:R-:W-:Y:S01]  /*2050*/  UISETP.NE.AND UP0, UPT, UR8, 0x4, UPT ;  /* 0x000000040800788c */ /* 0x000fe2000bf05270 */
[----:B------:R-:W-:Y:S02]  /*2060*/  VIADD R0, R0, 0xffffffff ;  /* 0xffffffff00007836 */ /* 0x000fe40000000000 */
[C---:B------:R-:W-:Y:S01]  /*2070*/  ISETP.NE.AND P1, PT, R3.reuse, 0x4, PT ;  /* 0x000000040300780c */ /* 0x040fe20003f25270 */
[----:B------:R-:W-:Y:S02]  /*2080*/  USEL UR4, URZ, 0x1, UP0 ;  /* 0x000000013f047887 */ /* 0x000fe40008000000 */
[----:B------:R-:W-:Y:S01]  /*2090*/  USEL UR8, UR8, URZ, UP0 ;  /* 0x0000003f08087287 */ /* 0x000fe20008000000 */
[----:B------:R-:W-:-:S03]  /*20a0*/  SEL R3, R3, RZ, P1 ;  /* 0x000000ff03037207 */ /* 0x000fc60000800000 */
[----:B------:R-:W-:Y:S01]  /*20b0*/  LOP3.LUT R6, R6, UR4, RZ, 0x3c, !PT ;  /* 0x0000000406067c12 */ /* 0x000fe2000f8e3cff */
[----:B------:R-:W-:Y:S07]  /*20c0*/  @P2 BRA `(.L_x_31) ;  /* 0xfffffffc00082947 */ /* 0x000fee000383ffff */
.L_x_24:
[----:B------:R-:W0:Y:S01]  /*20d0*/  LDC R0, c[0x0][0x28c] ;  /* 0x0000a300ff007b82 */ /* 0x000e220000000800 */
[----:B------:R1:W-:Y:S01]  /*20e0*/  SYNCS.ARRIVE.TRANS64.A1T0 RZ, [R62+UR44], RZ ;  /* 0x000000ff3eff79a7 */ /* 0x0003e2000810002c */
[----:B0-----:R-:W-:-:S13]  /*20f0*/  ISETP.GE.AND P1, PT, R0, 0x1, PT ;  /* 0x000000010000780c */ /* 0x001fda0003f26270 */
[----:B-1----:R-:W-:Y:S05]  /*2100*/  @!P1 BRA `(.L_x_32) ;  /* 0x0000000000409947 */ /* 0x002fea0003800000 */
[----:B------:R-:W-:Y:S05]  /*2110*/  @!P0 BRA `(.L_x_33) ;  /* 0x0000000000048947 */ /* 0x000fea0003800000 */
[----:B------:R-:W-:Y:S01]  /*2120*/  BPT.TRAP 0x1 ;  /* 0x000000040000795c */ /* 0x000fe20000300000 */
.L_x_33:
[----:B------:R-:W-:Y:S01]  /*2130*/  ISETP.NE.AND P0, PT, R23, RZ, PT ;  /* 0x000000ff1700720c */ /* 0x000fe20003f05270 */
[----:B------:R-:W-:-:S12]  /*2140*/  IMAD.U32 R3, RZ, RZ, UR42 ;  /* 0x0000002aff037e24 */ /* 0x000fd8000f8e00ff */
[----:B------:R-:W-:-:S05]  /*2150*/  VOTEU.ANY UP0, P0 ;  /* 0x00000000003f7886 */ /* 0x000fca0000000100 */
[----:B------:R-:W-:Y:S02]  /*2160*/  @UP0 UIADD3 UR4, UR45, UR43, URZ ;  /* 0x0000002b2d040290 */ /* 0x000fe4000fffe03f */
[----:B------:R-:W-:-:S04]  /*2170*/  UISETP.GT.U32.AND UP0, UPT, UR36, 0x1, UPT ;  /* 0x000000012400788c */ /* 0x000fc8000bf04070 */
[----:B------:R-:W-:-:S04]  /*2180*/  IMAD.U32 R0, RZ, RZ, UR4 ;  /* 0x00000004ff007e24 */ /* 0x000fc8000f8e00ff */
[----:B------:R-:W-:-:S05]  /*2190*/  @P0 IMAD.SHL.U32 R0, R0, 0x8, RZ ;  /* 0x0000000800000824 */ /* 0x000fca00078e00ff */
[----:B------:R-:W-:-:S04]  /*21a0*/  @P0 LOP3.LUT R0, R0, 0x18, RZ, 0xc0, !PT ;  /* 0x0000001800000812 */ /* 0x000fc800078ec0ff */
[----:B------:R-:W-:-:S04]  /*21b0*/  @P0 IADD3 R3, R3, 0x20, R0 ;  /* 0x0000002003030810 */ /* 0x000fc80007ffe000 */
[----:B------:R-:W-:-:S04]  /*21c0*/  @P0 PRMT R3, R22, 0x654, R3 ;  /* 0x0000065416030816 */ /* 0x000fc80000000003 */
[----:B------:R0:W-:Y:S01]  /*21d0*/  @P0 SYNCS.ARRIVE.TRANS64.RED.A1T0 RZ, [R3+URZ], RZ ;  /* 0x000000ff03ff09a7 */ /* 0x0001e2000810043f */
[----:B------:R-:W-:-:S13]  /*21e0*/  PLOP3.LUT P0, PT, PT, PT, UP0, 0x80, 0x0 ;  /* 0x000000000000781c */ /* 0x000fda0003f0f008 */
[----:B0-----:R-:W-:Y:S05]  /*21f0*/  @P0 BRA `(.L_x_32) ;  /* 0x0000000000040947 */ /* 0x001fea0003800000 */
[----:B------:R-:W-:Y:S01]  /*2200*/  BPT.TRAP 0x1 ;  /* 0x000000040000795c */ /* 0x000fe20000300000 */
.L_x_32:
[----:B------:R-:W-:Y:S01]  /*2210*/  SHF.L.U32 R0, R70, 0x1f, RZ ;  /* 0x0000001f46007819 */ /* 0x000fe200000006ff */
[----:B------:R-:W-:Y:S01]  /*2220*/  UIADD3 UR43, UR41, UR43, URZ ;  /* 0x0000002b292b7290 */ /* 0x000fe2000fffe03f */
[----:B------:R-:W0:Y:S01]  /*2230*/  LDC R7, c[0x0][0x288] ;  /* 0x0000a200ff077b82 */ /* 0x000e220000000800 */
[----:B------:R-:W-:Y:S02]  /*2240*/  IMAD.SHL.U32 R8, R60, 0x2, RZ ;  /* 0x000000023c087824 */ /* 0x000fe400078e00ff */
[----:B------:R-:W-:Y:S02]  /*2250*/  USHF.R.U32.HI UR4, URZ, 0x2, UR43 ;  /* 0x000000023f047899 */ /* 0x000fe4000801162b */
[----:B------:R-:W-:Y:S01]  /*2260*/  UISETP.GT.U32.AND UP0, UPT, UR43, 0x3, UPT ;  /* 0x000000032b00788c */ /* 0x000fe2000bf04070 */
[----:B------:R-:W-:Y:S01]  /*2270*/  SHF.R.S32.HI R9, RZ, 0x1f, R8 ;  /* 0x0000001fff097819 */ /* 0x000fe20000011408 */
[----:B------:R-:W-:Y:S01]  /*2280*/  ULOP3.LUT UR4, UR4, 0x1, URZ, 0xc0, !UPT ;  /* 0x0000000104047892 */ /* 0x000fe2000f8ec03f */
[----:B------:R-:W1:Y:S01]  /*2290*/  SYNCS.PHASECHK.TRANS64.TRYWAIT P0, [R61+UR49+0x10], R0 ;  /* 0x000010003d0075a7 */ /* 0x000e620008000171 */
[----:B------:R-:W-:-:S02]  /*22a0*/  UISETP.LT.U32.AND UP0, UPT, UR41, 0x4, UP0 ;  /* 0x000000042900788c */ /* 0x000fc40008701070 */
[----:B------:R-:W-:Y:S02]  /*22b0*/  UISETP.NE.U32.AND UP1, UPT, UR4, 0x1, UPT ;  /* 0x000000010400788c */ /* 0x000fe4000bf25070 */
[----:B------:R-:W-:Y:S02]  /*22c0*/  USEL UR5, URZ, 0x1, !UP0 ;  /* 0x000000013f057887 */ /* 0x000fe4000c000000 */
[----:B------:R-:W-:Y:S02]  /*22d0*/  UISETP.GT.U32.AND UP1, UPT, UR41, 0x3, !UP1 ;  /* 0x000000032900788c */ /* 0x000fe4000cf24070 */
[----:B------:R-:W-:Y:S02]  /*22e0*/  ULOP3.LUT UR43, UR43, 0x3, URZ, 0xc0, !UPT ;  /* 0x000000032b2b7892 */ /* 0x000fe4000f8ec03f */
[----:B------:R-:W-:-:S04]  /*22f0*/  USEL UR4, URZ, 0x1, !UP1 ;  /* 0x000000013f047887 */ /* 0x000fc8000c800000 */
[----:B------:R-:W-:Y:S01]  /*2300*/  ULOP3.LUT UR46, UR4, UR46, UR5, 0x96, !UPT ;  /* 0x0000002e042e7292 */ /* 0x000fe2000f8e9605 */
[----:B01----:R-:W-:Y:S11]  /*2310*/  @!P0 BRA `(.L_x_34) ;  /* 0x0000003c005c8947 */ /* 0x003ff60003800000 */
.L_x_124:
[----:B0-----:R-:W-:Y:S01]  /*2320*/  IMAD.SHL.U32 R0, R18, 0x40, RZ ;  /* 0x0000004012007824 */ /* 0x001fe200078e00ff */
[----:B------:R-:W-:Y:S01]  /*2330*/  ULDC UR6, c[0x0][0x284] ;  /* 0x0000a10000067ab9 */ /* 0x000fe20000000800 */
[----:B------:R-:W-:Y:S01]  /*2340*/  IMAD.SHL.U32 R14, R2, 0x40, RZ ;  /* 0x00000040020e7824 */ /* 0x000fe200078e00ff */
[----:B------:R-:W-:Y:S01]  /*2350*/  SHF.R.S32.HI R11, RZ, 0x1f, R19 ;  /* 0x0000001fff0b7819 */ /* 0x000fe20000011413 */
[----:B------:R-:W-:Y:S01]  /*2360*/  ULDC.64 UR4, c[0x0][0x5d0] ;  /* 0x0001740000047ab9 */ /* 0x000fe20000000a00 */
[----:B------:R-:W-:Y:S01]  /*2370*/  ISETP.GE.AND P0, PT, R0, UR6, PT ;  /* 0x0000000600007c0c */ /* 0x000fe2000bf06270 */
[----:B------:R-:W-:Y:S01]  /*2380*/  IMAD.WIDE.U32 R2, R19, UR4, R8 ;  /* 0x0000000413027c25 */ /* 0x000fe2000f8e0008 */
[----:B------:R-:W-:Y:S02]  /*2390*/  SHF.R.S32.HI R15, RZ, 0x1f, R14 ;  /* 0x0000001fff0f7819 */ /* 0x000fe4000001140e */
[----:B------:R-:W-:Y:S01]  /*23a0*/  ISETP.GE.OR P0, PT, R14, R7, P0 ;  /* 0x000000070e00720c */ /* 0x000fe20000706670 */
[----:B------:R-:W-:-:S04]  /*23b0*/  IMAD R4, R11, UR4, RZ ;  /* 0x000000040b047c24 */ /* 0x000fc8000f8e02ff */
[----:B------:R-:W-:Y:S01]  /*23c0*/  IMAD R5, R19, UR5, R4 ;  /* 0x0000000513057c24 */ /* 0x000fe2000f8e0204 */
[----:B------:R-:W-:-:S04]  /*23d0*/  IADD3 R4, P1, R14, R2, RZ ;  /* 0x000000020e047210 */ /* 0x000fc80007f3e0ff */
[----:B------:R-:W-:-:S03]  /*23e0*/  IADD3.X R5, R15, R3, R5, P1, !PT ;  /* 0x000000030f057210 */ /* 0x000fc60000ffe405 */
[----:B------:R-:W-:Y:S06]  /*23f0*/  @P0 BRA `(.L_x_35) ;  /* 0x0000002000c40947 */ /* 0x000fec0003800000 */
[----:B------:R-:W0:Y:S01]  /*2400*/  LDC.64 R72, c[0x0][0x5c8] ;  /* 0x00017200ff487b82 */ /* 0x000e220000000a00 */
[----:B-----5:R-:W-:Y:S01]  /*2410*/  FSETP.NEU.AND P0, PT, R57, RZ, PT ;  /* 0x000000ff3900720b */ /* 0x020fe20003f0d000 */
[----:B------:R-:W-:Y:S01]  /*2420*/  IMAD R3, R60, -0x2, R7 ;  /* 0xfffffffe3c037824 */ /* 0x000fe200078e0207 */
[----:B------:R-:W-:Y:S01]  /*2430*/  BSSY B0, `(.L_x_35) ;  /* 0x000022d000007945 */ /* 0x000fe20003800000 */
[----:B------:R-:W-:-:S04]  /*2440*/  IMAD.WIDE R66, R18, 0x40, R58 ;  /* 0x0000004012427825 */ /* 0x000fc800078e023a */
[----:B------:R-:W-:Y:S02]  /*2450*/  IMAD.IADD R2, R3, 0x1, -R14 ;  /* 0x0000000103027824 */ /* 0x000fe400078e0a0e */
[----:B------:R-:W-:-:S03]  /*2460*/  IMAD.IADD R0, R65, 0x1, -R0 ;  /* 0x0000000141007824 */ /* 0x000fc600078e0a00 */
[----:B------:R-:W-:-:S04]  /*2470*/  ISETP.GT.AND P2, PT, R2, RZ, PT ;  /* 0x000000ff0200720c */ /* 0x000fc80003f44270 */
[----:B------:R-:W-:Y:S01]  /*2480*/  ISETP.GT.AND P1, PT, R0, RZ, P2 ;  /* 0x000000ff0000720c */ /* 0x000fe20001724270 */
[-C--:B0-----:R-:W-:Y:S02]  /*2490*/  IMAD R3, R67, R72.reuse, RZ ;  /* 0x0000004843037224 */ /* 0x081fe400078e02ff */
[----:B------:R-:W-:-:S04]  /*24a0*/  IMAD.WIDE.U32 R68, R66, R72, R4 ;  /* 0x0000004842447225 */ /* 0x000fc800078e0004 */
[----:B------:R-:W-:-:S04]  /*24b0*/  IMAD R3, R66, R73, R3 ;  /* 0x0000004942037224 */ /* 0x000fc800078e0203 */
[----:B------:R-:W-:Y:S01]  /*24c0*/  IMAD.IADD R7, R69, 0x1, R3 ;  /* 0x0000000145077824 */ /* 0x000fe200078e0203 */
[----:B------:R-:W-:Y:S06]  /*24d0*/  @!P0 BRA `(.L_x_36) ;  /* 0x0000001400f08947 */ /* 0x000fec0003800000 */
[----:B------:R-:W0:Y:S01]  /*24e0*/  LDC.64 R74, c[0x0][0x5b8] ;  /* 0x00016e00ff4a7b82 */ /* 0x000e220000000a00 */
[----:B------:R-:W-:-:S07]  /*24f0*/  ULDC.64 UR4, c[0x0][0x5c0] ;  /* 0x0001700000047ab9 */ /* 0x000fce0000000a00 */
[----:B------:R-:W1:Y:S08]  /*2500*/  LDC.64 R76, c[0x0][0x5b0] ;  /* 0x00016c00ff4c7b82 */ /* 0x000e700000000a00 */
[----:B------:R-:W2:Y:S01]  /*2510*/  LDC.64 R78, c[0x0][0x5a8] ;  /* 0x00016a00ff4e7b82 */ /* 0x000ea20000000a00 */
[-C--:B0-----:R-:W-:Y:S02]  /*2520*/  IMAD R6, R11, R74.reuse, RZ ;  /* 0x0000004a0b067224 */ /* 0x081fe400078e02ff */
[----:B------:R-:W-:-:S04]  /*2530*/  IMAD.WIDE.U32 R4, R19, R74, R8 ;  /* 0x0000004a13047225 */ /* 0x000fc800078e0008 */
[----:B------:R-:W-:Y:S01]  /*2540*/  IMAD R69, R19, R75, R6 ;  /* 0x0000004b13457224 */ /* 0x000fe200078e0206 */
[----:B------:R-:W-:Y:S01]  /*2550*/  IADD3 R10, P0, R14, R4, RZ ;  /* 0x000000040e0a7210 */ /* 0x000fe20007f1e0ff */
[----:B-1----:R-:W-:-:S03]  /*2560*/  IMAD R3, R67, R76, RZ ;  /* 0x0000004c43037224 */ /* 0x002fc600078e02ff */
[----:B------:R-:W-:Y:S01]  /*2570*/  IADD3.X R11, R15, R5, R69, P0, !PT ;  /* 0x000000050f0b7210 */ /* 0x000fe200007fe445 */
[C---:B------:R-:W-:Y:S02]  /*2580*/  IMAD R71, R66.reuse, R77, R3 ;  /* 0x0000004d42477224 */ /* 0x040fe400078e0203 */
[----:B------:R-:W-:-:S04]  /*2590*/  IMAD.WIDE.U32 R4, R66, R76, R10 ;  /* 0x0000004c42047225 */ /* 0x000fc800078e000a */
[----:B------:R-:W-:Y:S01]  /*25a0*/  IMAD.IADD R3, R5, 0x1, R71 ;  /* 0x0000000105037824 */ /* 0x000fe200078e0247 */
[----:B--2---:R-:W-:-:S04]  /*25b0*/  LEA R12, P0, R4, R78, 0x1 ;  /* 0x0000004e040c7211 */ /* 0x004fc800078008ff */
[----:B------:R-:W-:-:S05]  /*25c0*/  LEA.HI.X R13, R4, R79, R3, 0x1, P0 ;  /* 0x0000004f040d7211 */ /* 0x000fca00000f0c03 */
[----:B------:R-:W2:Y:S01]  /*25d0*/  @P1 LDG.E.LTC128B.U16 R3, desc[UR52][R12.64] ;  /* 0x000000340c031981 */ /* 0x000ea2000c1e1520 */
[----:B------:R-:W-:Y:S01]  /*25e0*/  IMAD.WIDE.U32 R4, R66, R76, R14 ;  /* 0x0000004c42047225 */ /* 0x000fe200078e000e */
[----:B------:R-:W-:Y:S02]  /*25f0*/  BSSY B1, `(.L_x_37) ;  /* 0x0000015000017945 */ /* 0x000fe40003800000 */
[----:B------:R-:W-:-:S04]  /*2600*/  IADD3 R20, P0, R8, R4, RZ ;  /* 0x0000000408147210 */ /* 0x000fc80007f1e0ff */
[----:B------:R-:W-:Y:S02]  /*2610*/  IADD3.X R21, R9, R71, R5, P0, !PT ;  /* 0x0000004709157210 */ /* 0x000fe400007fe405 */
[----:B------:R-:W-:Y:S01]  /*2620*/  LEA R6, P0, R68, UR4, 0x1 ;  /* 0x0000000444067c11 */ /* 0x000fe2000f8008ff */
[----:B------:R-:W-:-:S03]  /*2630*/  IMAD.WIDE.U32 R20, R19, R74, R20 ;  /* 0x0000004a13147225 */ /* 0x000fc600078e0014 */
[----:B------:R-:W-:Y:S02]  /*2640*/  LEA.HI.X R7, R68, UR5, R7, 0x1, P0 ;  /* 0x0000000544077c11 */ /* 0x000fe400080f0c07 */
[----:B------:R-:W-:-:S04]  /*2650*/  ISETP.GT.AND P0, PT, R2, 0x1, PT ;  /* 0x000000010200780c */ /* 0x000fc80003f04270 */
[----:B------:R-:W-:Y:S01]  /*2660*/  ISETP.GT.AND P3, PT, R0, RZ, P0 ;  /* 0x000000ff0000720c */ /* 0x000fe20000764270 */
[----:B--2---:R-:W-:-:S05]  /*2670*/  HADD2.F32 R4, -RZ, R3.H0_H0 ;  /* 0x20000003ff047230 */ /* 0x004fca0000004100 */
[----:B------:R-:W-:Y:S01]  /*2680*/  FMUL R5, R4, R57 ;  /* 0x0000003904057220 */ /* 0x000fe20000400000 */
[----:B------:R-:W-:-:S03]  /*2690*/  LEA R4, P4, R20, R78, 0x1 ;  /* 0x0000004e14047211 */ /* 0x000fc600078808ff */
[----:B------:R-:W-:-:S05]  /*26a0*/  FFMA R5, R24, R56, R5 ;  /* 0x0000003818057223 */ /* 0x000fca0000000005 */
[----:B------:R-:W-:Y:S01]  /*26b0*/  F2FP.F16.F32.PACK_AB R12, RZ, R5 ;  /* 0x00000005ff0c723e */ /* 0x000fe200000000ff */
[----:B------:R-:W-:-:S03]  /*26c0*/  IMAD.IADD R5, R69, 0x1, R21 ;  /* 0x0000000145057824 */ /* 0x000fc600078e0215 */
[----:B------:R-:W-:Y:S01]  /*26d0*/  PRMT R13, R12, 0x7610, R13 ;  /* 0x000076100c0d7816 */ /* 0x000fe2000000000d */
[----:B------:R-:W-:Y:S01]  /*26e0*/  IMAD.SHL.U32 R12, R76, 0x8, RZ ;  /* 0x000000084c0c7824 */ /* 0x000fe200078e00ff */
[----:B------:R-:W-:-:S03]  /*26f0*/  LEA.HI.X R5, R20, R79, R5, 0x1, P4 ;  /* 0x0000004f14057211 */ /* 0x000fc600020f0c05 */
[----:B------:R0:W-:Y:S02]  /*2700*/  @P1 STG.E.U16 desc[UR52][R6.64], R13 ;  /* 0x0000000d06001986 */ /* 0x0001e4000c101534 */
[----:B0-----:R-:W-:Y:S01]  /*2710*/  SHF.L.U64.HI R13, R76, 0x3, R77 ;  /* 0x000000034c0d7819 */ /* 0x001fe2000001024d */
[----:B------:R-:W-:Y:S06]  /*2720*/  @!P3 BRA `(.L_x_38) ;  /* 0x000000000004b947 */ /* 0x000fec0003800000 */
[----:B------:R0:W5:Y:S02]  /*2730*/  LDG.E.LTC128B.U16 R3, desc[UR52][R4.64+0x2] ;  /* 0x0000023404037981 */ /* 0x000164000c1e1520 */
.L_x_38:
[----:B------:R-:W-:Y:S05]  /*2740*/  BSYNC B1 ;  /* 0x0000000000017941 */ /* 0x000fea0003800000 */
.L_x_37:
[----:B-----5:R-:W-:Y:S01]  /*2750*/  HADD2.F32 R18, -RZ, R3.H0_H0 ;  /* 0x20000003ff127230 */ /* 0x020fe20000004100 */
[----:B------:R-:W-:Y:S01]  /*2760*/  ISETP.GT.AND P2, PT, R0, 0x8, P2 ;  /* 0x000000080000780c */ /* 0x000fe20001744270 */
[----:B------:R-:W-:-:S04]  /*2770*/  IMAD.WIDE.U32 R66, R66, R76, R12 ;  /* 0x0000004c42427225 */ /* 0x000fc800078e000c */
[----:B------:R-:W-:Y:S01]  /*2780*/  FMUL R18, R18, R57 ;  /* 0x0000003912127220 */ /* 0x000fe20000400000 */
[----:B------:R-:W-:Y:S01]  /*2790*/  IMAD.IADD R71, R71, 0x1, R67 ;  /* 0x0000000147477824 */ /* 0x000fe200078e0243 */
[----:B------:R-:W-:Y:S02]  /*27a0*/  IADD3 R10, P1, R10, R66, RZ ;  /* 0x000000420a0a7210 */ /* 0x000fe40007f3e0ff */
[----:B------:R-:W-:-:S03]  /*27b0*/  FFMA R18, R25, R56, R18 ;  /* 0x0000003819127223 */ /* 0x000fc60000000012 */
[----:B------:R-:W-:Y:S01]  /*27c0*/  IMAD.X R11, R71, 0x1, R11, P1 ;  /* 0x00000001470b7824 */ /* 0x000fe200008e060b */
[C---:B------:R-:W-:Y:S02]  /*27d0*/  LEA R12, P1, R10.reuse, R78, 0x1 ;  /* 0x0000004e0a0c7211 */ /* 0x040fe400078208ff */
[----:B------:R-:W-:Y:S02]  /*27e0*/  F2FP.F16.F32.PACK_AB R18, RZ, R18 ;  /* 0x00000012ff12723e */ /* 0x000fe400000000ff */
[----:B------:R-:W-:Y:S02]  /*27f0*/  LEA.HI.X R13, R10, R79, R11, 0x1, P1 ;  /* 0x0000004f0a0d7211 */ /* 0x000fe400008f0c0b */
[----:B------:R-:W-:Y:S02]  /*2800*/  PRMT R20, R18, 0x7610, R20 ;  /* 0x0000761012147816 */ /* 0x000fe40000000014 */
[----:B------:R-:W-:-:S03]  /*2810*/  PRMT R18, R3, 0x7610, R18 ;  /* 0x0000761003127816 */ /* 0x000fc60000000012 */
[----:B------:R1:W-:Y:S04]  /*2820*/  @P3 STG.E.U16 desc[UR52][R6.64+0x2], R20 ;  /* 0x0000021406003986 */ /* 0x0003e8000c101534 */
[----:B------:R-:W2:Y:S01]  /*2830*/  @P2 LDG.E.LTC128B.U16 R18, desc[UR52][R12.64] ;  /* 0x000000340c122981 */ /* 0x000ea2000c1e1520 */
[----:B------:R-:W-:Y:S01]  /*2840*/  IADD3 R14, P1, P3, R8, R66, R14 ;  /* 0x00000042080e7210 */ /* 0x000fe20007b3e00e */
[----:B------:R-:W-:Y:S01]  /*2850*/  BSSY B1, `(.L_x_39) ;  /* 0x0000011000017945 */ /* 0x000fe20003800000 */
[C---:B------:R-:W-:Y:S02]  /*2860*/  SHF.L.U64.HI R11, R72.reuse, 0x4, R73 ;  /* 0x00000004480b7819 */ /* 0x040fe40000010249 */
[----:B------:R-:W-:Y:S02]  /*2870*/  IADD3.X R15, R9, R71, R15, P1, P3 ;  /* 0x00000047090f7210 */ /* 0x000fe40000fe640f */
[----:B------:R-:W-:-:S02]  /*2880*/  LEA R10, P1, R72, R6, 0x4 ;  /* 0x00000006480a7211 */ /* 0x000fc400078220ff */
[----:B------:R-:W-:Y:S01]  /*2890*/  ISETP.GT.AND P0, PT, R0, 0x8, P0 ;  /* 0x000000080000780c */ /* 0x000fe20000704270 */
[----:B------:R-:W-:-:S04]  /*28a0*/  IMAD.WIDE.U32 R14, R19, R74, R14 ;  /* 0x0000004a130e7225 */ /* 0x000fc800078e000e */
[----:B------:R-:W-:Y:S02]  /*28b0*/  IMAD.X R11, R11, 0x1, R7, P1 ;  /* 0x000000010b0b7824 */ /* 0x000fe400008e0607 */
[----:B------:R-:W-:Y:S02]  /*28c0*/  IMAD.IADD R9, R69, 0x1, R15 ;  /* 0x0000000145097824 */ /* 0x000fe400078e020f */
[----:B--2---:R-:W-:-:S05]  /*28d0*/  HADD2.F32 R8, -RZ, R18.H0_H0 ;  /* 0x20000012ff087230 */ /* 0x004fca0000004100 */
[----:B------:R-:W-:Y:S01]  /*28e0*/  FMUL R3, R8, R57 ;  /* 0x0000003908037220 */ /* 0x000fe20000400000 */
[----:B------:R-:W-:-:S03]  /*28f0*/  LEA R8, P3, R14, R78, 0x1 ;  /* 0x0000004e0e087211 */ /* 0x000fc600078608ff */
[----:B------:R-:W-:Y:S01]  /*2900*/  FFMA R3, R26, R56, R3 ;  /* 0x000000381a037223 */ /* 0x000fe20000000003 */
[----:B------:R-:W-:-:S04]  /*2910*/  LEA.HI.X R9, R14, R79, R9, 0x1, P3 ;  /* 0x0000004f0e097211 */ /* 0x000fc800018f0c09 */
[----:B------:R-:W-:-:S05]  /*2920*/  F2FP.F16.F32.PACK_AB R3, RZ, R3 ;  /* 0x00000003ff03723e */ /* 0x000fca00000000ff */
[----:B------:R1:W-:Y:S01]  /*2930*/  @P2 STG.E.U16 desc[UR52][R10.64], R3 ;  /* 0x000000030a002986 */ /* 0x0003e2000c101534 */
[----:B------:R-:W-:Y:S05]  /*2940*/  @!P0 BRA `(.L_x_40) ;  /* 0x0000000000048947 */ /* 0x000fea0003800000 */
[----:B------:R2:W5:Y:S02]  /*2950*/  LDG.E.LTC128B.U16 R18, desc[UR52][R8.64+0x2] ;  /* 0x0000023408127981 */ /* 0x000564000c1e1520 */
.L_x_40:
[----:B------:R-:W-:Y:S05]  /*2960*/  BSYNC B1 ;  /* 0x0000000000017941 */ /* 0x000fea0003800000 */
.L_x_39:
[----:B-----5:R-:W-:Y:S01]  /*2970*/  HADD2.F32 R12, -RZ, R18.H0_H0 ;  /* 0x20000012ff0c7230 */ /* 0x020fe20000004100 */
[----:B------:R-:W-:Y:S01]  /*2980*/  ISETP.GT.AND P1, PT, R2, 0x8, PT ;  /* 0x000000080200780c */ /* 0x000fe20003f24270 */
[----:B------:R-:W-:Y:S03]  /*2990*/  BSSY B1, `(.L_x_41) ;  /* 0x0000008000017945 */ /* 0x000fe60003800000 */
[----:B------:R-:W-:Y:S01]  /*29a0*/  FMUL R12, R12, R57 ;  /* 0x000000390c0c7220 */ /* 0x000fe20000400000 */
[----:B------:R-:W-:-:S03]  /*29b0*/  ISETP.GT.AND P2, PT, R0, RZ, P1 ;  /* 0x000000ff0000720c */ /* 0x000fc60000f44270 */
[----:B------:R-:W-:-:S05]  /*29c0*/  FFMA R12, R27, R56, R12 ;  /* 0x000000381b0c7223 */ /* 0x000fca000000000c */
[----:B------:R-:W-:-:S05]  /*29d0*/  F2FP.F16.F32.PACK_AB R12, RZ, R12 ;  /* 0x0000000cff0c723e */ /* 0x000fca00000000ff */
[----:B------:R3:W-:Y:S01]  /*29e0*/  @P0 STG.E.U16 desc[UR52][R10.64+0x2], R12 ;  /* 0x0000020c0a000986 */ /* 0x0007e2000c101534 */
[----:B------:R-:W-:Y:S05]  /*29f0*/  @!P2 BRA `(.L_x_42) ;  /* 0x000000000004a947 */ /* 0x000fea0003800000 */
[----:B------:R4:W5:Y:S02]  /*2a00*/  LDG.E.LTC128B.U16 R18, desc[UR52][R4.64+0x10] ;  /* 0x0000103404127981 */ /* 0x000964000c1e1520 */
.L_x_42:
[----:B------:R-:W-:Y:S05]  /*2a10*/  BSYNC B1 ;  /* 0x0000000000017941 */ /* 0x000fea0003800000 */
.L_x_41:
[----:B---3-5:R-:W-:Y:S01]  /*2a20*/  HADD2.F32 R12, -RZ, R18.H0_H0 ;  /* 0x20000012ff0c7230 */ /* 0x028fe20000004100 */
[----:B------:R-:W-:Y:S01]  /*2a30*/  ISETP.GT.AND P0, PT, R2, 0x9, PT ;  /* 0x000000090200780c */ /* 0x000fe20003f04270 */
[----:B------:R-:W-:Y:S03]  /*2a40*/  BSSY B1, `(.L_x_43) ;  /* 0x0000008000017945 */ /* 0x000fe60003800000 */
[----:B-1----:R-:W-:Y:S01]  /*2a50*/  FMUL R3, R12, R57 ;  /* 0x000000390c037220 */ /* 0x002fe20000400000 */
[----:B------:R-:W-:-:S03]  /*2a60*/  ISETP.GT.AND P3, PT, R0, RZ, P0 ;  /* 0x000000ff0000720c */ /* 0x000fc60000764270 */
[----:B------:R-:W-:-:S05]  /*2a70*/  FFMA R3, R28, R56, R3 ;  /* 0x000000381c037223 */ /* 0x000fca0000000003 */
[----:B------:R-:W-:-:S05]  /*2a80*/  F2FP.F16.F32.PACK_AB R3, RZ, R3 ;  /* 0x00000003ff03723e */ /* 0x000fca00000000ff */
[----:B------:R1:W-:Y:S01]  /*2a90*/  @P2 STG.E.U16 desc[UR52][R6.64+0x10], R3 ;  /* 0x0000100306002986 */ /* 0x0003e2000c101534 */
[----:B------:R-:W-:Y:S05]  /*2aa0*/  @!P3 BRA `(.L_x_44) ;  /* 0x000000000004b947 */ /* 0x000fea0003800000 */
[----:B------:R3:W5:Y:S02]  /*2ab0*/  LDG.E.LTC128B.U16 R18, desc[UR52][R4.64+0x12] ;  /* 0x0000123404127981 */ /* 0x000764000c1e1520 */
.L_x_44:
[----:B------:R-:W-:Y:S05]  /*2ac0*/  BSYNC B1 ;  /* 0x0000000000017941 */ /* 0x000fea0003800000 */
.L_x_43:
[----:B-----5:R-:W-:Y:S01]  /*2ad0*/  HADD2.F32 R12, -RZ, R18.H0_H0 ;  /* 0x20000012ff0c7230 */ /* 0x020fe20000004100 */
[----:B------:R-:W-:Y:S01]  /*2ae0*/  ISETP.GT.AND P1, PT, R0, 0x8, P1 ;  /* 0x000000080000780c */ /* 0x000fe20000f24270 */
[----:B------:R-:W-:Y:S03]  /*2af0*/  BSSY B1, `(.L_x_45) ;  /* 0x0000007000017945 */ /* 0x000fe60003800000 */
[----:B------:R-:W-:-:S04]  /*2b00*/  FMUL R12, R12, R57 ;  /* 0x000000390c0c7220 */ /* 0x000fc80000400000 */
[----:B------:R-:W-:-:S05]  /*2b10*/  FFMA R12, R29, R56, R12 ;  /* 0x000000381d0c7223 */ /* 0x000fca000000000c */
[----:B------:R-:W-:-:S05]  /*2b20*/  F2FP.F16.F32.PACK_AB R12, RZ, R12 ;  /* 0x0000000cff0c723e */ /* 0x000fca00000000ff */
[----:B------:R0:W-:Y:S01]  /*2b30*/  @P3 STG.E.U16 desc[UR52][R6.64+0x12], R12 ;  /* 0x0000120c06003986 */ /* 0x0001e2000c101534 */
[----:B------:R-:W-:Y:S05]  /*2b40*/  @!P1 BRA `(.L_x_46) ;  /* 0x0000000000049947 */ /* 0x000fea0003800000 */
[----:B------:R0:W5:Y:S02]  /*2b50*/  LDG.E.LTC128B.U16 R18, desc[UR52][R8.64+0x10] ;  /* 0x0000103408127981 */ /* 0x000164000c1e1520 */
.L_x_46:
[----:B------:R-:W-:Y:S05]  /*2b60*/  BSYNC B1 ;  /* 0x0000000000017941 */ /* 0x000fea0003800000 */
.L_x_45:
[----:B0----5:R-:W-:Y:S01]  /*2b70*/  HADD2.F32 R12, -RZ, R18.H0_H0 ;  /* 0x20000012ff0c7230 */ /* 0x021fe20000004100 */
[----:B------:R-:W-:Y:S01]  /*2b80*/  ISETP.GT.AND P0, PT, R0, 0x8, P0 ;  /* 0x000000080000780c */ /* 0x000fe20000704270 */
[----:B------:R-:W-:Y:S03]  /*2b90*/  BSSY B1, `(.L_x_47) ;  /* 0x0000007000017945 */ /* 0x000fe60003800000 */
[----:B-1----:R-:W-:-:S04]  /*2ba0*/  FMUL R3, R12, R57 ;  /* 0x000000390c037220 */ /* 0x002fc80000400000 */
[----:B------:R-:W-:-:S05]  /*2bb0*/  FFMA R3, R30, R56, R3 ;  /* 0x000000381e037223 */ /* 0x000fca0000000003 */
[----:B------:R-:W-:-:S05]  /*2bc0*/  F2FP.F16.F32.PACK_AB R3, RZ, R3 ;  /* 0x00000003ff03723e */ /* 0x000fca00000000ff */
[----:B------:R0:W-:Y:S01]  /*2bd0*/  @P1 STG.E.U16 desc[UR52][R10.64+0x10], R3 ;  /* 0x000010030a001986 */ /* 0x0001e2000c101534 */
[----:B------:R-:W-:Y:S05]  /*2be0*/  @!P0 BRA `(.L_x_48) ;  /* 0x0000000000048947 */ /* 0x000fea0003800000 */
[----:B------:R1:W5:Y:S02]  /*2bf0*/  LDG.E.LTC128B.U16 R18, desc[UR52][R8.64+0x12] ;  /* 0x0000123408127981 */ /* 0x000364000c1e1520 */
.L_x_48:
[----:B------:R-:W-:Y:S05]  /*2c00*/  BSYNC B1 ;  /* 0x0000000000017941 */ /* 0x000fea0003800000 */
.L_x_47:
        /* <DEDUP_REMOVED lines=10> */
.L_x_50:
[----:B------:R-:W-:Y:S05]  /*2cb0*/  BSYNC B1 ;  /* 0x0000000000017941 */ /* 0x000fea0003800000 */
.L_x_49:
[----:B0----5:R-:W-:Y:S01]  /*2cc0*/  HADD2.F32 R12, -RZ, R18.H0_H0 ;  /* 0x20000012ff0c7230 */ /* 0x021fe20000004100 */
        /* <DEDUP_REMOVED lines=9> */
.L_x_52:
[----:B------:R-:W-:Y:S05]  /*2d60*/  BSYNC B1 ;  /* 0x0000000000017941 */ /* 0x000fea0003800000 */
.L_x_51:
        /* <DEDUP_REMOVED lines=9> */
.L_x_54:
[----:B------:R-:W-:Y:S05]  /*2e00*/  BSYNC B1 ;  /* 0x0000000000017941 */ /* 0x000fea0003800000 */
.L_x_53:
[----:B0----5:R-:W-:Y:S01]  /*2e10*/  HADD2.F32 R12, -RZ, R18.H0_H0 ;  /* 0x20000012ff0c7230 */ /* 0x021fe20000004100 */
        /* <DEDUP_REMOVED lines=8> */
.L_x_56:
[----:B------:R-:W-:Y:S05]  /*2ea0*/  BSYNC B1 ;  /* 0x0000000000017941 */ /* 0x000fea0003800000 */
.L_x_55:
        /* <DEDUP_REMOVED lines=10> */
.L_x_58:
[----:B------:R-:W-:Y:S05]  /*2f50*/  BSYNC B1 ;  /* 0x0000000000017941 */ /* 0x000fea0003800000 */
.L_x_57:
        /* <DEDUP_REMOVED lines=10> */
.L_x_60:
[----:B------:R-:W-:Y:S05]  /*3000*/  BSYNC B1 ;  /* 0x0000000000017941 */ /* 0x000fea0003800000 */
.L_x_59:
        /* <DEDUP_REMOVED lines=9> */
.L_x_62:
[----:B------:R-:W-:Y:S05]  /*30a0*/  BSYNC B1 ;  /* 0x0000000000017941 */ /* 0x000fea0003800000 */
.L_x_61:
        /* <DEDUP_REMOVED lines=9> */
.L_x_64:
[----:B------:R-:W-:Y:S05]  /*3140*/  BSYNC B1 ;  /* 0x0000000000017941 */ /* 0x000fea0003800000 */
.L_x_63:
        /* <DEDUP_REMOVED lines=10> */
.L_x_66:
[----:B------:R-:W-:Y:S05]  /*31f0*/  BSYNC B1 ;  /* 0x0000000000017941 */ /* 0x000fea0003800000 */
.L_x_65:
        /* <DEDUP_REMOVED lines=10> */
.L_x_68:
[----:B------:R-:W-:Y:S05]  /*32a0*/  BSYNC B1 ;  /* 0x0000000000017941 */ /* 0x000fea0003800000 */
.L_x_67:
        /* <DEDUP_REMOVED lines=9> */
.L_x_70:
[----:B------:R-:W-:Y:S05]  /*3340*/  BSYNC B1 ;  /* 0x0000000000017941 */ /* 0x000fea0003800000 */
.L_x_69:
        /* <DEDUP_REMOVED lines=9> */
.L_x_72:
[----:B------:R-:W-:Y:S05]  /*33e0*/  BSYNC B1 ;  /* 0x0000000000017941 */ /* 0x000fea0003800000 */
.L_x_71:
        /* <DEDUP_REMOVED lines=10> */
.L_x_74:
[----:B------:R-:W-:Y:S05]  /*3490*/  BSYNC B1 ;  /* 0x0000000000017941 */ /* 0x000fea0003800000 */
.L_x_73:
        /* <DEDUP_REMOVED lines=10> */
.L_x_76:
[----:B------:R-:W-:Y:S05]  /*3540*/  BSYNC B1 ;  /* 0x0000000000017941 */ /* 0x000fea0003800000 */
.L_x_75:
        /* <DEDUP_REMOVED lines=9> */
.L_x_78:
[----:B------:R-:W-:Y:S05]  /*35e0*/  BSYNC B1 ;  /* 0x0000000000017941 */ /* 0x000fea0003800000 */
.L_x_77:
        /* <DEDUP_REMOVED lines=9> */
.L_x_80:
[----:B------:R-:W-:Y:S05]  /*3680*/  BSYNC B1 ;  /* 0x0000000000017941 */ /* 0x000fea0003800000 */
.L_x_79:
        /* <DEDUP_REMOVED lines=10> */
.L_x_82:
[----:B------:R-:W-:Y:S05]  /*3730*/  BSYNC B1 ;  /* 0x0000000000017941 */ /* 0x000fea0003800000 */
.L_x_81:
        /* <DEDUP_REMOVED lines=10> */
.L_x_84:
[----:B------:R-:W-:Y:S05]  /*37e0*/  BSYNC B1 ;  /* 0x0000000000017941 */ /* 0x000fea0003800000 */
.L_x_83:
        /* <DEDUP_REMOVED lines=9> */
.L_x_86:
[----:B------:R-:W-:Y:S05]  /*3880*/  BSYNC B1 ;  /* 0x0000000000017941 */ /* 0x000fea0003800000 */
.L_x_85:
        /* <DEDUP_REMOVED lines=9> */
.L_x_88:
[----:B------:R-:W-:Y:S05]  /*3920*/  BSYNC B1 ;  /* 0x0000000000017941 */ /* 0x000fea0003800000 */
.L_x_87:
        /* <DEDUP_REMOVED lines=10> */
.L_x_90:
[----:B------:R-:W-:Y:S05]  /*39d0*/  BSYNC B1 ;  /* 0x0000000000017941 */ /* 0x000fea0003800000 */
.L_x_89:
[----:B0----5:R-:W-:Y:S01]  /*39e0*/  HADD2.F32 R12, -RZ, R18.H0_H0 ;  /* 0x20000012ff0c7230 */ /* 0x021fe20000004100 */
[----:B------:R-:W-:Y:S01]  /*39f0*/  ISETP.GT.AND P0, PT, R2, 0x39, PT ;  /* 0x000000390200780c */ /* 0x000fe20003f04270 */
[----:B------:R-:W-:Y:S01]  /*3a00*/  @P2 IMAD.MOV.U32 R2, RZ, RZ, R6 ;  /* 0x000000ffff022224 */ /* 0x000fe200078e0006 */
[----:B------:R-:W-:Y:S02]  /*3a10*/  BSSY B1, `(.L_x_91) ;  /* 0x000000a000017945 */ /* 0x000fe40003800000 */
[----:B------:R-:W-:Y:S01]  /*3a20*/  FMUL R3, R12, R57 ;  /* 0x000000390c037220 */ /* 0x000fe20000400000 */
[----:B------:R-:W-:-:S03]  /*3a30*/  ISETP.GT.AND P3, PT, R0, RZ, P0 ;  /* 0x000000ff0000720c */ /* 0x000fc60000764270 */
[----:B------:R-:W-:-:S05]  /*3a40*/  FFMA R3, R52, R56, R3 ;  /* 0x0000003834037223 */ /* 0x000fca0000000003 */
[----:B------:R-:W-:-:S04]  /*3a50*/  F2FP.F16.F32.PACK_AB R3, RZ, R3 ;  /* 0x00000003ff03723e */ /* 0x000fc800000000ff */
[----:B------:R-:W-:Y:S01]  /*3a60*/  PRMT R12, R3, 0x7610, R12 ;  /* 0x00007610030c7816 */ /* 0x000fe2000000000c */
[----:B------:R-:W-:-:S05]  /*3a70*/  @P2 IMAD.MOV.U32 R3, RZ, RZ, R7 ;  /* 0x000000ffff032224 */ /* 0x000fca00078e0007 */
[----:B------:R0:W-:Y:S01]  /*3a80*/  @P2 STG.E.U16 desc[UR52][R2.64+0x70], R12 ;  /* 0x0000700c02002986 */ /* 0x0001e2000c101534 */
[----:B------:R-:W-:Y:S05]  /*3a90*/  @!P3 BRA `(.L_x_92) ;  /* 0x000000000004b947 */ /* 0x000fea0003800000 */
[----:B------:R0:W5:Y:S02]  /*3aa0*/  LDG.E.LTC128B.U16 R18, desc[UR52][R4.64+0x72] ;  /* 0x0000723404127981 */ /* 0x000164000c1e1520 */
.L_x_92:
[----:B------:R-:W-:Y:S05]  /*3ab0*/  BSYNC B1 ;  /* 0x0000000000017941 */ /* 0x000fea0003800000 */
.L_x_91:
        /* <DEDUP_REMOVED lines=9> */
.L_x_94:
[----:B------:R-:W-:Y:S05]  /*3b50*/  BSYNC B1 ;  /* 0x0000000000017941 */ /* 0x000fea0003800000 */
.L_x_93:
[----:B0----5:R-:W-:Y:S01]  /*3b60*/  HADD2.F32 R2, -RZ, R18.H0_H0 ;  /* 0x20000012ff027230 */ /* 0x021fe20000004100 */
[----:B------:R-:W-:Y:S01]  /*3b70*/  ISETP.GT.AND P0, PT, R0, 0x8, P0 ;  /* 0x000000080000780c */ /* 0x000fe20000704270 */
[----:B------:R-:W-:Y:S03]  /*3b80*/  BSSY B1, `(.L_x_95) ;  /* 0x000000a000017945 */ /* 0x000fe60003800000 */
[----:B------:R-:W-:Y:S01]  /*3b90*/  FMUL R3, R2, R57 ;  /* 0x0000003902037220 */ /* 0x000fe20000400000 */
[----:B------:R-:W-:-:S03]  /*3ba0*/  @P1 IMAD.MOV.U32 R2, RZ, RZ, R10 ;  /* 0x000000ffff021224 */ /* 0x000fc600078e000a */
[----:B------:R-:W-:-:S05]  /*3bb0*/  FFMA R3, R54, R56, R3 ;  /* 0x0000003836037223 */ /* 0x000fca0000000003 */
[----:B------:R-:W-:-:S04]  /*3bc0*/  F2FP.F16.F32.PACK_AB R3, RZ, R3 ;  /* 0x00000003ff03723e */ /* 0x000fc800000000ff */
[----:B---34-:R-:W-:Y:S01]  /*3bd0*/  PRMT R4, R3, 0x7610, R4 ;  /* 0x0000761003047816 */ /* 0x018fe20000000004 */
[----:B------:R-:W-:-:S05]  /*3be0*/  @P1 IMAD.MOV.U32 R3, RZ, RZ, R11 ;  /* 0x000000ffff031224 */ /* 0x000fca00078e000b */
[----:B------:R0:W-:Y:S01]  /*3bf0*/  @P1 STG.E.U16 desc[UR52][R2.64+0x70], R4 ;  /* 0x0000700402001986 */ /* 0x0001e2000c101534 */
[----:B------:R-:W-:Y:S05]  /*3c00*/  @!P0 BRA `(.L_x_96) ;  /* 0x0000000000048947 */ /* 0x000fea0003800000 */
[----:B------:R3:W5:Y:S02]  /*3c10*/  LDG.E.LTC128B.U16 R18, desc[UR52][R8.64+0x72] ;  /* 0x0000723408127981 */ /* 0x000764000c1e1520 */
.L_x_96:
[----:B------:R-:W-:Y:S05]  /*3c20*/  BSYNC B1 ;  /* 0x0000000000017941 */ /* 0x000fea0003800000 */
.L_x_95:
[----:B------:R-:W-:Y:S05]  /*3c30*/  @!P0 BRA `(.L_x_97) ;  /* 0x0000000800b08947 */ /* 0x000fea0003800000 */
[----:B-----5:R-:W-:-:S05]  /*3c40*/  HADD2.F32 R18, -RZ, R18.H0_H0 ;  /* 0x20000012ff127230 */ /* 0x020fca0000004100 */
[----:B------:R-:W-:-:S04]  /*3c50*/  FMUL R18, R18, R57 ;  /* 0x0000003912127220 */ /* 0x000fc80000400000 */
[----:B------:R-:W-:-:S05]  /*3c60*/  FFMA R18, R55, R56, R18 ;  /* 0x0000003837127223 */ /* 0x000fca0000000012 */
[----:B------:R-:W-:-:S05]  /*3c70*/  F2FP.F16.F32.PACK_AB R18, RZ, R18 ;  /* 0x00000012ff12723e */ /* 0x000fca00000000ff */
[----:B------:R4:W-:Y:S01]  /*3c80*/  STG.E.U16 desc[UR52][R10.64+0x72], R18 ;  /* 0x000072120a007986 */ /* 0x0009e2000c101534 */
[----:B------:R-:W-:Y:S05]  /*3c90*/  BRA `(.L_x_97) ;  /* 0x0000000800987947 */ /* 0x000fea0003800000 */
.L_x_36:
[----:B------:R-:W-:Y:S01]  /*3ca0*/  ISETP.GT.AND P0, PT, R2, 0x1, PT ;  /* 0x000000010200780c */ /* 0x000fe20003f04270 */
[----:B------:R-:W-:Y:S01]  /*3cb0*/  ULDC.64 UR4, c[0x0][0x5c0] ;  /* 0x0001700000047ab9 */ /* 0x000fe20000000a00 */
[-C--:B------:R-:W-:Y:S01]  /*3cc0*/  FMUL R24, R24, R56.reuse ;  /* 0x0000003818187220 */ /* 0x080fe20000400000 */
[-C--:B------:R-:W-:Y:S01]  /*3cd0*/  FMUL R25, R25, R56.reuse ;  /* 0x0000003819197220 */ /* 0x080fe20000400000 */
[----:B------:R-:W-:Y:S01]  /*3ce0*/  ISETP.GT.AND P3, PT, R0, RZ, P0 ;  /* 0x000000ff0000720c */ /* 0x000fe20000764270 */
[-C--:B------:R-:W-:Y:S01]  /*3cf0*/  FMUL R26, R26, R56.reuse ;  /* 0x000000381a1a7220 */ /* 0x080fe20000400000 */
[----:B------:R-:W-:Y:S01]  /*3d00*/  LEA R4, P4, R68, UR4, 0x1 ;  /* 0x0000000444047c11 */ /* 0x000fe2000f8808ff */
[----:B------:R-:W-:Y:S01]  /*3d10*/  FMUL R27, R27, R56 ;  /* 0x000000381b1b7220 */ /* 0x000fe20000400000 */
[----:B------:R-:W-:Y:S01]  /*3d20*/  F2FP.F16.F32.PACK_AB R24, RZ, R24 ;  /* 0x00000018ff18723e */ /* 0x000fe200000000ff */
[-C--:B------:R-:W-:Y:S01]  /*3d30*/  FMUL R28, R28, R56.reuse ;  /* 0x000000381c1c7220 */ /* 0x080fe20000400000 */
[----:B------:R-:W-:Y:S01]  /*3d40*/  LEA.HI.X R5, R68, UR5, R7, 0x1, P4 ;  /* 0x0000000544057c11 */ /* 0x000fe2000a0f0c07 */
[-C--:B------:R-:W-:Y:S01]  /*3d50*/  FMUL R29, R29, R56.reuse ;  /* 0x000000381d1d7220 */ /* 0x080fe20000400000 */
[----:B------:R-:W-:Y:S01]  /*3d60*/  F2FP.F16.F32.PACK_AB R25, RZ, R25 ;  /* 0x00000019ff19723e */ /* 0x000fe200000000ff */
[----:B------:R-:W-:Y:S01]  /*3d70*/  FMUL R30, R30, R56 ;  /* 0x000000381e1e7220 */ /* 0x000fe20000400000 */
[C---:B------:R-:W-:Y:S01]  /*3d80*/  SHF.L.U64.HI R73, R72.reuse, 0x4, R73 ;  /* 0x0000000448497819 */ /* 0x040fe20000010249 */
[----:B------:R-:W-:Y:S01]  /*3d90*/  @P1 STG.E.U16 desc[UR52][R4.64], R24 ;  /* 0x0000001804001986 */ /* 0x000fe2000c101534 */
[----:B------:R-:W-:Y:S01]  /*3da0*/  LEA R6, P4, R72, R4, 0x4 ;  /* 0x0000000448067211 */ /* 0x000fe200078820ff */
[-C--:B------:R-:W-:Y:S01]  /*3db0*/  FMUL R31, R31, R56.reuse ;  /* 0x000000381f1f7220 */ /* 0x080fe20000400000 */
[----:B------:R-:W-:Y:S01]  /*3dc0*/  ISETP.GT.AND P2, PT, R0, 0x8, P2 ;  /* 0x000000080000780c */ /* 0x000fe20001744270 */
[----:B------:R-:W-:Y:S01]  /*3dd0*/  @P3 STG.E.U16 desc[UR52][R4.64+0x2], R25 ;  /* 0x0000021904003986 */ /* 0x000fe2000c101534 */
[----:B------:R-:W-:Y:S01]  /*3de0*/  ISETP.GT.AND P1, PT, R2, 0x8, PT ;  /* 0x000000080200780c */ /* 0x000fe20003f24270 */
[----:B------:R-:W-:Y:S01]  /*3df0*/  IMAD.X R7, R73, 0x1, R5, P4 ;  /* 0x0000000149077824 */ /* 0x000fe200020e0605 */
[----:B------:R-:W-:Y:S01]  /*3e00*/  ISETP.GT.AND P3, PT, R0, 0x8, P0 ;  /* 0x000000080000780c */ /* 0x000fe20000764270 */
[-C--:B------:R-:W-:Y:S01]  /*3e10*/  FMUL R32, R32, R56.reuse ;  /* 0x0000003820207220 */ /* 0x080fe20000400000 */
[----:B------:R-:W-:Y:S01]  /*3e20*/  ISETP.GT.AND P0, PT, R2, 0x9, PT ;  /* 0x000000090200780c */ /* 0x000fe20003f04270 */
[-C--:B------:R-:W-:Y:S01]  /*3e30*/  FMUL R33, R33, R56.reuse ;  /* 0x0000003821217220 */ /* 0x080fe20000400000 */
[----:B------:R-:W-:Y:S01]  /*3e40*/  ISETP.GT.AND P5, PT, R0, RZ, P1 ;  /* 0x000000ff0000720c */ /* 0x000fe20000fa4270 */
[-C--:B------:R-:W-:Y:S01]  /*3e50*/  FMUL R34, R34, R56.reuse ;  /* 0x0000003822227220 */ /* 0x080fe20000400000 */
[----:B------:R-:W-:Y:S01]  /*3e60*/  ISETP.GT.AND P4, PT, R0, RZ, P0 ;  /* 0x000000ff0000720c */ /* 0x000fe20000784270 */
[----:B------:R-:W-:Y:S01]  /*3e70*/  FMUL R35, R35, R56 ;  /* 0x0000003823237220 */ /* 0x000fe20000400000 */
[----:B------:R-:W-:Y:S01]  /*3e80*/  F2FP.F16.F32.PACK_AB R26, RZ, R26 ;  /* 0x0000001aff1a723e */ /* 0x000fe200000000ff */
[-C--:B------:R-:W-:Y:S01]  /*3e90*/  FMUL R36, R36, R56.reuse ;  /* 0x0000003824247220 */ /* 0x080fe20000400000 */
[----:B------:R-:W-:Y:S01]  /*3ea0*/  F2FP.F16.F32.PACK_AB R27, RZ, R27 ;  /* 0x0000001bff1b723e */ /* 0x000fe200000000ff */
[----:B------:R-:W-:Y:S01]  /*3eb0*/  FMUL R37, R37, R56 ;  /* 0x0000003825257220 */ /* 0x000fe20000400000 */
[----:B------:R-:W-:Y:S01]  /*3ec0*/  F2FP.F16.F32.PACK_AB R28, RZ, R28 ;  /* 0x0000001cff1c723e */ /* 0x000fe200000000ff */
[----:B------:R-:W-:Y:S01]  /*3ed0*/  @P2 STG.E.U16 desc[UR52][R6.64], R26 ;  /* 0x0000001a06002986 */ /* 0x000fe2000c101534 */
[----:B------:R-:W-:Y:S01]  /*3ee0*/  F2FP.F16.F32.PACK_AB R29, RZ, R29 ;  /* 0x0000001dff1d723e */ /* 0x000fe200000000ff */
[-C--:B------:R-:W-:Y:S01]  /*3ef0*/  FMUL R38, R38, R56.reuse ;  /* 0x0000003826267220 */ /* 0x080fe20000400000 */
[----:B------:R-:W-:Y:S01]  /*3f00*/  ISETP.GT.AND P1, PT, R0, 0x8, P1 ;  /* 0x000000080000780c */ /* 0x000fe20000f24270 */
[----:B------:R-:W-:Y:S01]  /*3f10*/  @P3 STG.E.U16 desc[UR52][R6.64+0x2], R27 ;  /* 0x0000021b06003986 */ /* 0x000fe2000c101534 */
[----:B------:R-:W-:Y:S01]  /*3f20*/  ISETP.GT.AND P3, PT, R2, 0x10, PT ;  /* 0x000000100200780c */ /* 0x000fe20003f64270 */
[-C--:B------:R-:W-:Y:S01]  /*3f30*/  FMUL R39, R39, R56.reuse ;  /* 0x0000003827277220 */ /* 0x080fe20000400000 */
[----:B------:R-:W-:Y:S01]  /*3f40*/  ISETP.GT.AND P2, PT, R0, 0x8, P0 ;  /* 0x000000080000780c */ /* 0x000fe20000744270 */
[----:B------:R-:W-:Y:S01]  /*3f50*/  @P5 STG.E.U16 desc[UR52][R4.64+0x10], R28 ;  /* 0x0000101c04005986 */ /* 0x000fe2000c101534 */
[----:B------:R-:W-:Y:S01]  /*3f60*/  ISETP.GT.AND P0, PT, R2, 0x11, PT ;  /* 0x000000110200780c */ /* 0x000fe20003f04270 */
[----:B------:R-:W-:Y:S01]  /*3f70*/  FMUL R40, R40, R56 ;  /* 0x0000003828287220 */ /* 0x000fe20000400000 */
[----:B------:R-:W-:Y:S01]  /*3f80*/  F2FP.F16.F32.PACK_AB R30, RZ, R30 ;  /* 0x0000001eff1e723e */ /* 0x000fe200000000ff */
[----:B------:R-:W-:Y:S01]  /*3f90*/  @P4 STG.E.U16 desc[UR52][R4.64+0x12], R29 ;  /* 0x0000121d04004986 */ /* 0x000fe2000c101534 */
[C---:B------:R-:W-:Y:S01]  /*3fa0*/  ISETP.GT.AND P4, PT, R0.reuse, RZ, P3 ;  /* 0x000000ff0000720c */ /* 0x040fe20001f84270 */
[-C--:B------:R-:W-:Y:S01]  /*3fb0*/  FMUL R41, R41, R56.reuse ;  /* 0x0000003829297220 */ /* 0x080fe20000400000 */
[----:B------:R-:W-:Y:S01]  /*3fc0*/  ISETP.GT.AND P5, PT, R0, RZ, P0 ;  /* 0x000000ff0000720c */ /* 0x000fe200007a4270 */
[----:B------:R-:W-:Y:S01]  /*3fd0*/  @P1 STG.E.U16 desc[UR52][R6.64+0x10], R30 ;  /* 0x0000101e06001986 */ /* 0x000fe2000c101534 */
[----:B------:R-:W-:Y:S01]  /*3fe0*/  F2FP.F16.F32.PACK_AB R31, RZ, R31 ;  /* 0x0000001fff1f723e */ /* 0x000fe200000000ff */
[----:B------:R-:W-:Y:S01]  /*3ff0*/  FMUL R42, R42, R56 ;  /* 0x000000382a2a7220 */ /* 0x000fe20000400000 */
[----:B------:R-:W-:Y:S01]  /*4000*/  F2FP.F16.F32.PACK_AB R32, RZ, R32 ;  /* 0x00000020ff20723e */ /* 0x000fe200000000ff */
[-C--:B------:R-:W-:Y:S01]  /*4010*/  FMUL R43, R43, R56.reuse ;  /* 0x000000382b2b7220 */ /* 0x080fe20000400000 */
[----:B------:R-:W-:Y:S01]  /*4020*/  ISETP.GT.AND P1, PT, R0, 0x8, P3 ;  /* 0x000000080000780c */ /* 0x000fe20001f24270 */
[----:B------:R-:W-:Y:S01]  /*4030*/  @P2 STG.E.U16 desc[UR52][R6.64+0x12], R31 ;  /* 0x0000121f06002986 */ /* 0x000fe2000c101534 */
[----:B------:R-:W-:Y:S01]  /*4040*/  F2FP.F16.F32.PACK_AB R33, RZ, R33 ;  /* 0x00000021ff21723e */ /* 0x000fe200000000ff */
[-C--:B------:R-:W-:Y:S01]  /*4050*/  FMUL R44, R44, R56.reuse ;  /* 0x000000382c2c7220 */ /* 0x080fe20000400000 */
[----:B------:R-:W-:Y:S01]  /*4060*/  ISETP.GT.AND P2, PT, R2, 0x18, PT ;  /* 0x000000180200780c */ /* 0x000fe20003f44270 */
[----:B------:R-:W-:Y:S01]  /*4070*/  @P4 STG.E.U16 desc[UR52][R4.64+0x20], R32 ;  /* 0x0000202004004986 */ /* 0x000fe2000c101534 */
[----:B------:R-:W-:Y:S01]  /*4080*/  ISETP.GT.AND P0, PT, R0, 0x8, P0 ;  /* 0x000000080000780c */ /* 0x000fe20000704270 */
[-C--:B------:R-:W-:Y:S01]  /*4090*/  FMUL R45, R45, R56.reuse ;  /* 0x000000382d2d7220 */ /* 0x080fe20000400000 */
[----:B------:R-:W-:Y:S01]  /*40a0*/  ISETP.GT.AND P3, PT, R2, 0x19, PT ;  /* 0x000000190200780c */ /* 0x000fe20003f64270 */
[----:B------:R-:W-:Y:S01]  /*40b0*/  @P5 STG.E.U16 desc[UR52][R4.64+0x22], R33 ;  /* 0x0000222104005986 */ /* 0x000fe2000c101534 */
[----:B------:R-:W-:Y:S01]  /*40c0*/  ISETP.GT.AND P4, PT, R0, RZ, P2 ;  /* 0x000000ff0000720c */ /* 0x000fe20001784270 */
[----:B------:R-:W-:Y:S01]  /*40d0*/  FMUL R46, R46, R56 ;  /* 0x000000382e2e7220 */ /* 0x000fe20000400000 */
[----:B------:R-:W-:Y:S01]  /*40e0*/  F2FP.F16.F32.PACK_AB R34, RZ, R34 ;  /* 0x00000022ff22723e */ /* 0x000fe200000000ff */
[-C--:B------:R-:W-:Y:S01]  /*40f0*/  FMUL R47, R47, R56.reuse ;  /* 0x000000382f2f7220 */ /* 0x080fe20000400000 */
[----:B------:R-:W-:Y:S01]  /*4100*/  ISETP.GT.AND P5, PT, R0, RZ, P3 ;  /* 0x000000ff0000720c */ /* 0x000fe20001fa4270 */
[----:B------:R-:W-:Y:S01]  /*4110*/  FMUL R48, R48, R56 ;  /* 0x0000003830307220 */ /* 0x000fe20000400000 */
[----:B------:R-:W-:Y:S01]  /*4120*/  F2FP.F16.F32.PACK_AB R35, RZ, R35 ;  /* 0x00000023ff23723e */ /* 0x000fe200000000ff */
[----:B------:R-:W-:Y:S01]  /*4130*/  @P1 STG.E.U16 desc[UR52][R6.64+0x20], R34 ;  /* 0x0000202206001986 */ /* 0x000fe2000c101534 */
[----:B------:R-:W-:Y:S01]  /*4140*/  F2FP.F16.F32.PACK_AB R36, RZ, R36 ;  /* 0x00000024ff24723e */ /* 0x000fe200000000ff */
[-C--:B------:R-:W-:Y:S01]  /*4150*/  FMUL R49, R49, R56.reuse ;  /* 0x0000003831317220 */ /* 0x080fe20000400000 */
[C---:B------:R-:W-:Y:S01]  /*4160*/  ISETP.GT.AND P1, PT, R0.reuse, 0x8, P2 ;  /* 0x000000080000780c */ /* 0x040fe20001724270 */
[----:B------:R-:W-:Y:S01]  /*4170*/  @P0 STG.E.U16 desc[UR52][R6.64+0x22], R35 ;  /* 0x0000222306000986 */ /* 0x000fe2000c101534 */
[----:B------:R-:W-:Y:S01]  /*4180*/  ISETP.GT.AND P2, PT, R0, 0x8, P3 ;  /* 0x000000080000780c */ /* 0x000fe20001f44270 */
[-C--:B------:R-:W-:Y:S01]  /*4190*/  FMUL R50, R50, R56.reuse ;  /* 0x0000003832327220 */ /* 0x080fe20000400000 */
[----:B------:R-:W-:Y:S01]  /*41a0*/  F2FP.F16.F32.PACK_AB R37, RZ, R37 ;  /* 0x00000025ff25723e */ /* 0x000fe200000000ff */
[----:B------:R-:W-:Y:S01]  /*41b0*/  @P4 STG.E.U16 desc[UR52][R4.64+0x30], R36 ;  /* 0x0000302404004986 */ /* 0x000fe2000c101534 */
[C---:B------:R-:W-:Y:S01]  /*41c0*/  ISETP.GT.AND P3, PT, R2.reuse, 0x20, PT ;  /* 0x000000200200780c */ /* 0x040fe20003f64270 */
[-C--:B------:R-:W-:Y:S01]  /*41d0*/  FMUL R51, R51, R56.reuse ;  /* 0x0000003833337220 */ /* 0x080fe20000400000 */
[----:B------:R-:W-:Y:S01]  /*41e0*/  ISETP.GT.AND P0, PT, R2, 0x21, PT ;  /* 0x000000210200780c */ /* 0x000fe20003f04270 */
[----:B------:R-:W-:Y:S01]  /*41f0*/  @P5 STG.E.U16 desc[UR52][R4.64+0x32], R37 ;  /* 0x0000322504005986 */ /* 0x000fe2000c101534 */
        /* <DEDUP_REMOVED lines=10> */
[----:B------:R-:W-:-:S02]  /*42a0*/  F2FP.F16.F32.PACK_AB R41, RZ, R41 ;  /* 0x00000029ff29723e */ /* 0x000fc400000000ff */
[C---:B------:R-:W-:Y:S01]  /*42b0*/  ISETP.GT.AND P1, PT, R0.reuse, 0x8, P3 ;  /* 0x000000080000780c */ /* 0x040fe20001f24270 */
[----:B------:R-:W-:Y:S01]  /*42c0*/  @P2 STG.E.U16 desc[UR52][R6.64+0x32], R39 ;  /* 0x0000322706002986 */ /* 0x000fe2000c101534 */
[----:B------:R-:W-:Y:S02]  /*42d0*/  ISETP.GT.AND P0, PT, R0, 0x8, P0 ;  /* 0x000000080000780c */ /* 0x000fe40000704270 */
[----:B------:R-:W-:Y:S01]  /*42e0*/  F2FP.F16.F32.PACK_AB R42, RZ, R42 ;  /* 0x0000002aff2a723e */ /* 0x000fe200000000ff */
[----:B------:R-:W-:Y:S01]  /*42f0*/  @P4 STG.E.U16 desc[UR52][R4.64+0x40], R40 ;  /* 0x0000402804004986 */ /* 0x000fe2000c101534 */
[C---:B------:R-:W-:Y:S02]  /*4300*/  ISETP.GT.AND P4, PT, R2.reuse, 0x28, PT ;  /* 0x000000280200780c */ /* 0x040fe40003f84270 */
[----:B------:R-:W-:Y:S01]  /*4310*/  F2FP.F16.F32.PACK_AB R43, RZ, R43 ;  /* 0x0000002bff2b723e */ /* 0x000fe200000000ff */
[----:B------:R-:W-:Y:S01]  /*4320*/  @P5 STG.E.U16 desc[UR52][R4.64+0x42], R41 ;  /* 0x0000422904005986 */ /* 0x000fe2000c101534 */
[----:B------:R-:W-:-:S02]  /*4330*/  ISETP.GT.AND P5, PT, R2, 0x29, PT ;  /* 0x000000290200780c */ /* 0x000fc40003fa4270 */
[C---:B------:R-:W-:Y:S01]  /*4340*/  ISETP.GT.AND P2, PT, R0.reuse, RZ, P4 ;  /* 0x000000ff0000720c */ /* 0x040fe20002744270 */
[----:B------:R-:W-:Y:S01]  /*4350*/  @P1 STG.E.U16 desc[UR52][R6.64+0x40], R42 ;  /* 0x0000402a06001986 */ /* 0x000fe2000c101534 */
[----:B------:R-:W-:Y:S02]  /*4360*/  ISETP.GT.AND P6, PT, R0, RZ, P5 ;  /* 0x000000ff0000720c */ /* 0x000fe40002fc4270 */
[----:B------:R-:W-:Y:S01]  /*4370*/  F2FP.F16.F32.PACK_AB R44, RZ, R44 ;  /* 0x0000002cff2c723e */ /* 0x000fe200000000ff */
[----:B------:R-:W-:Y:S01]  /*4380*/  @P0 STG.E.U16 desc[UR52][R6.64+0x42], R43 ;  /* 0x0000422b06000986 */ /* 0x000fe2000c101534 */
[C---:B------:R-:W-:Y:S02]  /*4390*/  ISETP.GT.AND P3, PT, R2.reuse, 0x30, PT ;  /* 0x000000300200780c */ /* 0x040fe40003f64270 */
[C---:B------:R-:W-:Y:S02]  /*43a0*/  ISETP.GT.AND P1, PT, R2.reuse, 0x38, PT ;  /* 0x000000380200780c */ /* 0x040fe40003f24270 */
[----:B------:R-:W-:-:S02]  /*43b0*/  ISETP.GT.AND P0, PT, R2, 0x39, PT ;  /* 0x000000390200780c */ /* 0x000fc40003f04270 */
[----:B------:R-:W-:Y:S01]  /*43c0*/  ISETP.GT.AND P4, PT, R0, 0x8, P4 ;  /* 0x000000080000780c */ /* 0x000fe20002784270 */
[----:B------:R-:W-:Y:S01]  /*43d0*/  @P2 STG.E.U16 desc[UR52][R4.64+0x50], R44 ;  /* 0x0000502c04002986 */ /* 0x000fe2000c101534 */
[----:B------:R-:W-:Y:S01]  /*43e0*/  ISETP.GT.AND P2, PT, R2, 0x31, PT ;  /* 0x000000310200780c */ /* 0x000fe20003f44270 */
[----:B------:R-:W-:Y:S01]  /*43f0*/  @P6 IMAD.MOV.U32 R2, RZ, RZ, R4 ;  /* 0x000000ffff026224 */ /* 0x000fe200078e0004 */
[----:B------:R-:W-:Y:S01]  /*4400*/  F2FP.F16.F32.PACK_AB R45, RZ, R45 ;  /* 0x0000002dff2d723e */ /* 0x000fe200000000ff */
[----:B------:R-:W-:Y:S01]  /*4410*/  @P6 IMAD.MOV.U32 R3, RZ, RZ, R5 ;  /* 0x000000ffff036224 */ /* 0x000fe200078e0005 */
[----:B------:R-:W-:Y:S02]  /*4420*/  F2FP.F16.F32.PACK_AB R46, RZ, R46 ;  /* 0x0000002eff2e723e */ /* 0x000fe400000000ff */
[----:B------:R-:W-:Y:S02]  /*4430*/  F2FP.F16.F32.PACK_AB R47, RZ, R47 ;  /* 0x0000002fff2f723e */ /* 0x000fe400000000ff */
[----:B------:R0:W-:Y:S01]  /*4440*/  @P6 STG.E.U16 desc[UR52][R2.64+0x52], R45 ;  /* 0x0000522d02006986 */ /* 0x0001e2000c101534 */
[----:B------:R-:W-:-:S02]  /*4450*/  ISETP.GT.AND P6, PT, R0, 0x8, P5 ;  /* 0x000000080000780c */ /* 0x000fc40002fc4270 */
[C---:B------:R-:W-:Y:S02]  /*4460*/  ISETP.GT.AND P5, PT, R0.reuse, RZ, P3 ;  /* 0x000000ff0000720c */ /* 0x040fe40001fa4270 */
[----:B------:R-:W-:Y:S02]  /*4470*/  ISETP.GT.AND P3, PT, R0, 0x8, P3 ;  /* 0x000000080000780c */ /* 0x000fe40001f64270 */
[----:B------:R-:W-:Y:S02]  /*4480*/  F2FP.F16.F32.PACK_AB R48, RZ, R48 ;  /* 0x00000030ff30723e */ /* 0x000fe400000000ff */
[----:B------:R-:W-:Y:S02]  /*4490*/  F2FP.F16.F32.PACK_AB R49, RZ, R49 ;  /* 0x00000031ff31723e */ /* 0x000fe400000000ff */
[----:B------:R-:W-:Y:S01]  /*44a0*/  F2FP.F16.F32.PACK_AB R50, RZ, R50 ;  /* 0x00000032ff32723e */ /* 0x000fe200000000ff */
[----:B0-----:R-:W-:Y:S01]  /*44b0*/  @P4 IMAD.MOV.U32 R2, RZ, RZ, R6 ;  /* 0x000000ffff024224 */ /* 0x001fe200078e0006 */
[----:B------:R-:W-:Y:S01]  /*44c0*/  F2FP.F16.F32.PACK_AB R51, RZ, R51 ;  /* 0x00000033ff33723e */ /* 0x000fe200000000ff */
[----:B------:R-:W-:Y:S01]  /*44d0*/  @P4 IMAD.MOV.U32 R3, RZ, RZ, R7 ;  /* 0x000000ffff034224 */ /* 0x000fe200078e0007 */
[----:B------:R-:W-:-:S02]  /*44e0*/  F2FP.F16.F32.PACK_AB R52, RZ, R52 ;  /* 0x00000034ff34723e */ /* 0x000fc400000000ff */
[----:B------:R-:W-:Y:S02]  /*44f0*/  F2FP.F16.F32.PACK_AB R53, RZ, R53 ;  /* 0x00000035ff35723e */ /* 0x000fe400000000ff */
[----:B------:R0:W-:Y:S01]  /*4500*/  @P4 STG.E.U16 desc[UR52][R2.64+0x50], R46 ;  /* 0x0000502e02004986 */ /* 0x0001e2000c101534 */
[C---:B------:R-:W-:Y:S02]  /*4510*/  ISETP.GT.AND P4, PT, R0.reuse, RZ, P2 ;  /* 0x000000ff0000720c */ /* 0x040fe40001784270 */
[----:B------:R-:W-:Y:S02]  /*4520*/  ISETP.GT.AND P2, PT, R0, 0x8, P2 ;  /* 0x000000080000780c */ /* 0x000fe40001744270 */
[----:B------:R-:W-:Y:S02]  /*4530*/  F2FP.F16.F32.PACK_AB R54, RZ, R54 ;  /* 0x00000036ff36723e */ /* 0x000fe400000000ff */
[----:B------:R-:W-:Y:S01]  /*4540*/  F2FP.F16.F32.PACK_AB R55, RZ, R55 ;  /* 0x00000037ff37723e */ /* 0x000fe200000000ff */
[----:B0-----:R-:W-:-:S02]  /*4550*/  @P6 IMAD.MOV.U32 R2, RZ, RZ, R6 ;  /* 0x000000ffff026224 */ /* 0x001fc400078e0006 */
[----:B------:R-:W-:-:S05]  /*4560*/  @P6 IMAD.MOV.U32 R3, RZ, RZ, R7 ;  /* 0x000000ffff036224 */ /* 0x000fca00078e0007 */
[----:B------:R0:W-:Y:S01]  /*4570*/  @P6 STG.E.U16 desc[UR52][R2.64+0x52], R47 ;  /* 0x0000522f02006986 */ /* 0x0001e2000c101534 */
[C---:B------:R-:W-:Y:S02]  /*4580*/  ISETP.GT.AND P6, PT, R0.reuse, RZ, P0 ;  /* 0x000000ff0000720c */ /* 0x040fe400007c4270 */
[----:B------:R-:W-:Y:S01]  /*4590*/  ISETP.GT.AND P0, PT, R0, 0x8, P0 ;  /* 0x000000080000780c */ /* 0x000fe20000704270 */
[----:B0-----:R-:W-:Y:S02]  /*45a0*/  @P5 IMAD.MOV.U32 R2, RZ, RZ, R4 ;  /* 0x000000ffff025224 */ /* 0x001fe400078e0004 */
[----:B------:R-:W-:-:S05]  /*45b0*/  @P5 IMAD.MOV.U32 R3, RZ, RZ, R5 ;  /* 0x000000ffff035224 */ /* 0x000fca00078e0005 */
[----:B------:R0:W-:Y:S01]  /*45c0*/  @P5 STG.E.U16 desc[UR52][R2.64+0x60], R48 ;  /* 0x0000603002005986 */ /* 0x0001e2000c101534 */
[C---:B------:R-:W-:Y:S02]  /*45d0*/  ISETP.GT.AND P5, PT, R0.reuse, RZ, P1 ;  /* 0x000000ff0000720c */ /* 0x040fe40000fa4270 */
[----:B------:R-:W-:Y:S01]  /*45e0*/  ISETP.GT.AND P1, PT, R0, 0x8, P1 ;  /* 0x000000080000780c */ /* 0x000fe20000f24270 */
[----:B0-----:R-:W-:Y:S02]  /*45f0*/  @P4 IMAD.MOV.U32 R2, RZ, RZ, R4 ;  /* 0x000000ffff024224 */ /* 0x001fe400078e0004 */
[----:B------:R-:W-:-:S05]  /*4600*/  @P4 IMAD.MOV.U32 R3, RZ, RZ, R5 ;  /* 0x000000ffff034224 */ /* 0x000fca00078e0005 */
[----:B------:R0:W-:Y:S02]  /*4610*/  @P4 STG.E.U16 desc[UR52][R2.64+0x62], R49 ;  /* 0x0000623102004986 */ /* 0x0001e4000c101534 */
        /* <DEDUP_REMOVED lines=8> */
[----:B------:R0:W-:Y:S04]  /*46a0*/  @P5 STG.E.U16 desc[UR52][R2.64+0x70], R52 ;  /* 0x0000703402005986 */ /* 0x0001e8000c101534 */
[----:B------:R1:W-:Y:S01]  /*46b0*/  @P6 STG.E.U16 desc[UR52][R4.64+0x72], R53 ;  /* 0x0000723504006986 */ /* 0x0003e2000c101534 */
[----:B0-----:R-:W-:Y:S02]  /*46c0*/  @P1 IMAD.MOV.U32 R2, RZ, RZ, R6 ;  /* 0x000000ffff021224 */ /* 0x001fe400078e0006 */
[----:B------:R-:W-:-:S05]  /*46d0*/  @P1 IMAD.MOV.U32 R3, RZ, RZ, R7 ;  /* 0x000000ffff031224 */ /* 0x000fca00078e0007 */
[----:B------:R1:W-:Y:S04]  /*46e0*/  @P1 STG.E.U16 desc[UR52][R2.64+0x70], R54 ;  /* 0x0000703602001986 */ /* 0x0003e8000c101534 */
[----:B------:R1:W-:Y:S02]  /*46f0*/  @P0 STG.E.U16 desc[UR52][R6.64+0x72], R55 ;  /* 0x0000723706000986 */ /* 0x0003e4000c101534 */
.L_x_97:
[----:B------:R-:W-:Y:S05]  /*4700*/  BSYNC B0 ;  /* 0x0000000000007941 */ /* 0x000fea0003800000 */
.L_x_35:
[----:B01----:R-:W-:Y:S01]  /*4710*/  IMAD.U32 R2, RZ, RZ, UR50 ;  /* 0x00000032ff027e24 */ /* 0x003fe2000f8e00ff */
[----:B------:R-:W-:Y:S01]  /*4720*/  ULDC.64 UR4, c[0x0][0x650] ;  /* 0x0001940000047ab9 */ /* 0x000fe20000000a00 */
[----:B------:R-:W-:Y:S01]  /*4730*/  IMAD.U32 R0, RZ, RZ, UR37 ;  /* 0x00000025ff007e24 */ /* 0x000fe2000f8e00ff */
[----:B------:R0:W-:Y:S01]  /*4740*/  SYNCS.ARRIVE.TRANS64.A1T0 RZ, [R64+UR44], RZ ;  /* 0x000000ff40ff79a7 */ /* 0x0001e2000810002c */
[----:B------:R-:W-:Y:S01]  /*4750*/  IMAD.U32 R3, RZ, RZ, UR51 ;  /* 0x00000033ff037e24 */ /* 0x000fe2000f8e00ff */
[C---:B------:R-:W-:Y:S01]  /*4760*/  LEA R16, P0, R2.reuse, R16, 0x1 ;  /* 0x0000001002107211 */ /* 0x040fe200078008ff */
[----:B----45:R-:W-:Y:S02]  /*4770*/  IMAD.MOV.U32 R18, RZ, RZ, -0x1 ;  /* 0xffffffffff127424 */ /* 0x030fe400078e00ff */
[----:B------:R-:W-:Y:S01]  /*4780*/  IMAD.MOV.U32 R19, RZ, RZ, -0x1 ;  /* 0xffffffffff137424 */ /* 0x000fe200078e00ff */
[----:B------:R-:W-:Y:S01]  /*4790*/  LEA.HI.X R17, R2, R17, R0, 0x1, P0 ;  /* 0x0000001102117211 */ /* 0x000fe200000f0c00 */
[----:B------:R-:W-:Y:S01]  /*47a0*/  IMAD.MOV.U32 R2, RZ, RZ, -0x1 ;  /* 0xffffffffff027424 */ /* 0x000fe200078e00ff */
[----:B------:R-:W-:-:S02]  /*47b0*/  ISETP.GE.U32.AND P0, PT, R16, UR4, PT ;  /* 0x0000000410007c0c */ /* 0x000fc4000bf06070 */
[----:B------:R-:W-:Y:S02]  /*47c0*/  PRMT R0, RZ, 0x7610, R0 ;  /* 0x00007610ff007816 */ /* 0x000fe40000000000 */
[----:B------:R-:W-:-:S13]  /*47d0*/  ISETP.GE.U32.AND.EX P0, PT, R17, UR5, PT, P0 ;  /* 0x0000000511007c0c */ /* 0x000fda000bf06100 */
[----:B0-----:R-:W-:Y:S05]  /*47e0*/  @P0 BRA `(.L_x_98) ;  /* 0x00000004008c0947 */ /* 0x001fea0003800000 */
[----:B------:R-:W0:Y:S01]  /*47f0*/  S2UR UR6, SR_CTAID.X ;  /* 0x00000000000679c3 */ /* 0x000e220000002500 */
[----:B------:R-:W-:Y:S01]  /*4800*/  ULDC.64 UR4, c[0x0][0x628] ;  /* 0x00018a0000047ab9 */ /* 0x000fe20000000a00 */
[----:B------:R-:W-:Y:S01]  /*4810*/  ULDC UR7, c[0x0][0x150] ;  /* 0x0000540000077ab9 */ /* 0x000fe20000000800 */
[----:B------:R-:W-:Y:S01]  /*4820*/  ISETP.NE.U32.AND P0, PT, RZ, UR4, PT ;  /* 0x00000004ff007c0c */ /* 0x000fe2000bf05070 */
[----:B------:R-:W-:Y:S01]  /*4830*/  ULDC UR15, c[0x0][0x630] ;  /* 0x00018c00000f7ab9 */ /* 0x000fe20000000800 */
[C---:B------:R-:W-:Y:S01]  /*4840*/  R2UR UR16, R16.reuse ;  /* 0x00000000101072ca */ /* 0x040fe200000e0000 */
[----:B------:R-:W-:Y:S01]  /*4850*/  ULDC UR18, c[0x0][0x154] ;  /* 0x0000550000127ab9 */ /* 0x000fe20000000800 */
[----:B------:R-:W-:Y:S01]  /*4860*/  ISETP.NE.AND.EX P0, PT, RZ, UR5, PT, P0 ;  /* 0x00000005ff007c0c */ /* 0x000fe2000bf05300 */
[----:B------:R-:W1:Y:S01]  /*4870*/  S2UR UR20, SR_CTAID.Y ;  /* 0x00000000001479c3 */ /* 0x000e620000002600 */
[----:B------:R-:W-:Y:S02]  /*4880*/  R2UR UR17, R17 ;  /* 0x00000000111172ca */ /* 0x000fe400000e0000 */
[----:B------:R-:W-:-:S02]  /*4890*/  R2UR UR12, R16 ;  /* 0x00000000100c72ca */ /* 0x000fc400000e0000 */
[----:B------:R-:W-:Y:S02]  /*48a0*/  R2UR UR13, R17 ;  /* 0x00000000110d72ca */ /* 0x000fe400000e0000 */
[----:B0-----:R-:W-:-:S05]  /*48b0*/  I2FP.F32.U32 R0, UR6 ;  /* 0x0000000600007c45 */ /* 0x001fca0008201000 */
[----:B------:R-:W-:-:S04]  /*48c0*/  FMUL R0, R0, UR7 ;  /* 0x0000000700007c20 */ /* 0x000fc80008400000 */
[----:B------:R0:W4:Y:S01]  /*48d0*/  F2I.U32.TRUNC.NTZ R2, R0 ;  /* 0x0000000000027305 */ /* 0x000122000020f000 */
[----:B-1----:R-:W-:Y:S05]  /*48e0*/  @!P0 BRA `(.L_x_99) ;  /* 0x0000000000308947 */ /* 0x002fea0003800000 */
        /* <DEDUP_REMOVED lines=12> */
.L_x_99:
[----:B------:R-:W-:Y:S01]  /*49b0*/  USHF.R.U64 UR12, UR12, UR15, UR13 ;  /* 0x0000000f0c0c7299 */ /* 0x000fe2000800120d */
[----:B0-----:R-:W-:Y:S01]  /*49c0*/  I2FP.F32.U32 R0, UR20 ;  /* 0x0000001400007c45 */ /* 0x001fe20008201000 */
[----:B------:R-:W-:Y:S02]  /*49d0*/  USHF.R.U32.HI UR4, URZ, UR15, UR13 ;  /* 0x0000000f3f047299 */ /* 0x000fe4000801160d */
[----:B------:R-:W-:Y:S02]  /*49e0*/  UIADD3 UR7, UP0, URZ, -UR12, URZ ;  /* 0x8000000c3f077290 */ /* 0x000fe4000ff1e03f */
[----:B------:R-:W-:Y:S01]  /*49f0*/  FMUL R0, R0, UR18 ;  /* 0x0000001200007c20 */ /* 0x000fe20008400000 */
[----:B------:R-:W-:Y:S01]  /*4a00*/  ULDC.64 UR10, c[0x0][0x620] ;  /* 0x00018800000a7ab9 */ /* 0x000fe20000000a00 */
[----:B------:R-:W-:Y:S01]  /*4a10*/  UIADD3.X UR4, URZ, ~UR4, URZ, UP0, !UPT ;  /* 0x800000043f047290 */ /* 0x000fe200087fe43f */
[----:B------:R-:W-:Y:S01]  /*4a20*/  UMOV UR8, UR16 ;  /* 0x0000001000087c82 */ /* 0x000fe20008000000 */
[----:B------:R-:W-:-:S02]  /*4a30*/  UMOV UR9, UR17 ;  /* 0x0000001100097c82 */ /* 0x000fc40008000000 */
[----:B------:R-:W0:Y:S01]  /*4a40*/  F2I.U32.TRUNC.NTZ R0, R0 ;  /* 0x0000000000007305 */ /* 0x000e22000020f000 */
[----:B------:R-:W-:Y:S01]  /*4a50*/  UIMAD UR4, UR4, UR10, URZ ;  /* 0x0000000a040472a4 */ /* 0x000fe2000f8e023f */
[----:B----4-:R-:W-:Y:S01]  /*4a60*/  R2UR UR17, R2 ;  /* 0x00000000021172ca */ /* 0x010fe200000e0000 */
[----:B------:R-:W-:Y:S02]  /*4a70*/  UIMAD.WIDE.U32 UR8, UR7, UR10, UR8 ;  /* 0x0000000a070872a5 */ /* 0x000fe4000f8e0008 */
[----:B------:R-:W-:Y:S01]  /*4a80*/  UIMAD UR7, UR7, UR11, UR4 ;  /* 0x0000000b070772a4 */ /* 0x000fe2000f8e0204 */
[----:B------:R-:W-:Y:S01]  /*4a90*/  ULDC UR23, c[0x0][0x658] ;  /* 0x0001960000177ab9 */ /* 0x000fe20000000800 */
[----:B------:R-:W-:Y:S02]  /*4aa0*/  UMOV UR15, 0xffffffff ;  /* 0xffffffff000f7882 */ /* 0x000fe40000000000 */
[----:B------:R-:W-:Y:S01]  /*4ab0*/  UIADD3 UR7, UR9, UR7, URZ ;  /* 0x0000000709077290 */ /* 0x000fe2000fffe03f */
[----:B------:R-:W-:Y:S01]  /*4ac0*/  ULDC UR10, c[0x0][0x618] ;  /* 0x00018600000a7ab9 */ /* 0x000fe20000000800 */
[----:B------:R-:W-:Y:S01]  /*4ad0*/  ULDC.64 UR4, c[0x0][0x640] ;  /* 0x0001900000047ab9 */ /* 0x000fe20000000a00 */
[----:B------:R-:W-:Y:S01]  /*4ae0*/  USHF.L.U32 UR19, UR15, UR23, URZ ;  /* 0x000000170f137299 */ /* 0x000fe2000800063f */
[----:B------:R-:W-:Y:S01]  /*4af0*/  ISETP.NE.U32.AND P0, PT, RZ, UR4, PT ;  /* 0x00000004ff007c0c */ /* 0x000fe2000bf05070 */
[----:B------:R-:W-:Y:S01]  /*4b00*/  USHF.R.U64 UR15, UR8, UR10, UR7 ;  /* 0x0000000a080f7299 */ /* 0x000fe20008001207 */
[----:B0-----:R-:W-:Y:S01]  /*4b10*/  R2UR UR11, R0 ;  /* 0x00000000000b72ca */ /* 0x001fe200000e0000 */
[----:B------:R-:W-:Y:S01]  /*4b20*/  USHF.R.U32.HI UR7, URZ, UR10, UR7 ;  /* 0x0000000a3f077299 */ /* 0x000fe20008011607 */
[----:B------:R-:W-:Y:S01]  /*4b30*/  ISETP.NE.AND.EX P0, PT, RZ, UR5, PT, P0 ;  /* 0x00000005ff007c0c */ /* 0x000fe2000bf05300 */
[----:B------:R-:W-:Y:S01]  /*4b40*/  ULDC UR22, c[0x0][0x608] ;  /* 0x0001820000167ab9 */ /* 0x000fe20000000800 */
[----:B------:R-:W-:-:S02]  /*4b50*/  UIADD3 UR8, -UR17, URZ, URZ ;  /* 0x0000003f11087290 */ /* 0x000fc4000fffe13f */
[----:B------:R-:W-:Y:S02]  /*4b60*/  USHF.R.U64 UR18, UR15, UR22, UR7 ;  /* 0x000000160f127299 */ /* 0x000fe40008001207 */
[----:B------:R-:W-:Y:S01]  /*4b70*/  USHF.R.U32.HI UR7, URZ, UR22, UR7 ;  /* 0x000000163f077299 */ /* 0x000fe20008011607 */
[----:B------:R-:W-:Y:S01]  /*4b80*/  UMOV UR16, 0x1 ;  /* 0x0000000100107882 */ /* 0x000fe20000000000 */
[----:B------:R-:W-:Y:S02]  /*4b90*/  ULDC UR21, c[0x0][0x144] ;  /* 0x0000510000157ab9 */ /* 0x000fe40000000800 */
[----:B------:R-:W-:Y:S01]  /*4ba0*/  USHF.R.U64 UR17, UR18, UR23, UR7 ;  /* 0x0000001712117299 */ /* 0x000fe20008001207 */
[----:B------:R-:W-:Y:S01]  /*4bb0*/  ULDC UR13, c[0x0][0x600] ;  /* 0x00018000000d7ab9 */ /* 0x000fe20000000800 */
[----:B------:R-:W-:Y:S02]  /*4bc0*/  UIADD3 UR22, -UR11, URZ, URZ ;  /* 0x0000003f0b167290 */ /* 0x000fe4000fffe13f */
[----:B------:R-:W-:-:S02]  /*4bd0*/  USHF.L.U32 UR16, UR16, UR23, URZ ;  /* 0x0000001710107299 */ /* 0x000fc4000800063f */
[----:B------:R-:W-:Y:S02]  /*4be0*/  USHF.R.U32.HI UR11, URZ, UR23, UR7 ;  /* 0x000000173f0b7299 */ /* 0x000fe40008011607 */
[----:B------:R-:W-:Y:S02]  /*4bf0*/  UIADD3 UR14, UR13, -0x1, URZ ;  /* 0xffffffff0d0e7890 */ /* 0x000fe4000fffe03f */
[----:B------:R-:W-:Y:S02]  /*4c00*/  ULOP3.LUT UR19, URZ, UR19, URZ, 0x33, !UPT ;  /* 0x000000133f137292 */ /* 0x000fe4000f8e333f */
[----:B------:R-:W-:Y:S01]  /*4c10*/  UIMAD UR23, UR21, UR8, UR6 ;  /* 0x00000008151772a4 */ /* 0x000fe2000f8e0206 */
[----:B------:R-:W-:Y:S01]  /*4c20*/  ULDC UR26, c[0x0][0x148] ;  /* 0x00005200001a7ab9 */ /* 0x000fe20000000800 */
[----:B------:R-:W-:Y:S01]  /*4c30*/  ULDC UR24, c[0x0][0x648] ;  /* 0x0001920000187ab9 */ /* 0x000fe20000000800 */
[----:B------:R-:W-:Y:S01]  /*4c40*/  ULDC UR25, c[0x0][0x638] ;  /* 0x00018e0000197ab9 */ /* 0x000fe20000000800 */
        /* <DEDUP_REMOVED lines=12> */
.L_x_100:
[----:B------:R-:W-:Y:S01]  /*4d10*/  UISETP.NE.AND UP0, UPT, UR38, URZ, UPT ;  /* 0x0000003f2600728c */ /* 0x000fe2000bf05270 */
[----:B------:R-:W-:Y:S01]  /*4d20*/  IMAD.MOV.U32 R0, RZ, RZ, 0x1 ;  /* 0x00000001ff007424 */ /* 0x000fe200078e00ff */
[----:B------:R-:W-:Y:S01]  /*4d30*/  USHF.R.U64 UR4, UR10, UR24, UR11 ;  /* 0x000000180a047299 */ /* 0x000fe2000800120b */
[----:B------:R-:W-:Y:S01]  /*4d40*/  IMAD.U32 R19, RZ, RZ, UR12 ;  /* 0x0000000cff137e24 */ /* 0x000fe2000f8e00ff */
[----:B------:R-:W-:Y:S02]  /*4d50*/  ULOP3.LUT UR19, UR18, UR19, URZ, 0xc0, !UPT ;  /* 0x0000001312137292 */ /* 0x000fe4000f8ec03f */
[----:B------:R-:W-:Y:S02]  /*4d60*/  UIADD3 UR5, -UR4, URZ, URZ ;  /* 0x0000003f04057290 */ /* 0x000fe4000fffe13f */
[----:B------:R-:W-:Y:S02]  /*4d70*/  ULOP3.LUT UR14, UR15, UR14, URZ, 0xc0, !UPT ;  /* 0x0000000e0f0e7292 */ /* 0x000fe4000f8ec03f */
[----:B------:R-:W-:-:S02]  /*4d80*/  UIMAD UR4, UR16, UR4, UR19 ;  /* 0x00000004100472a4 */ /* 0x000fc4000f8e0213 */
[----:B------:R-:W-:Y:S02]  /*4d90*/  @UP0 UIMAD UR23, UR26, UR22, UR20 ;  /* 0x000000161a1702a4 */ /* 0x000fe4000f8e0214 */
[----:B------:R-:W-:-:S03]  /*4da0*/  UIMAD UR17, UR5, UR25, UR17 ;  /* 0x00000019051172a4 */ /* 0x000fc6000f8e0211 */
[----:B------:R-:W-:Y:S01]  /*4db0*/  ULDC UR5, c[0x0][0x610] ;  /* 0x0001840000057ab9 */ /* 0x000fe20000000800 */
[----:B------:R-:W-:Y:S02]  /*4dc0*/  UIMAD UR17, UR17, UR13, UR14 ;  /* 0x0000000d111172a4 */ /* 0x000fe4000f8e020e */
[----:B------:R-:W-:-:S04]  /*4dd0*/  UIMAD UR4, UR4, UR5, UR23 ;  /* 0x00000005040472a4 */ /* 0x000fc8000f8e0217 */
[----:B------:R-:W-:Y:S02]  /*4de0*/  USEL UR5, UR17, UR4, !UP0 ;  /* 0x0000000411057287 */ /* 0x000fe4000c000000 */
[----:B------:R-:W-:-:S04]  /*4df0*/  USEL UR4, UR4, UR17, !UP0 ;  /* 0x0000001104047287 */ /* 0x000fc8000c000000 */
[----:B------:R-:W-:Y:S02]  /*4e00*/  IMAD.U32 R2, RZ, RZ, UR5 ;  /* 0x00000005ff027e24 */ /* 0x000fe4000f8e00ff */
[----:B------:R-:W-:-:S07]  /*4e10*/  IMAD.U32 R18, RZ, RZ, UR4 ;  /* 0x00000004ff127e24 */ /* 0x000fce000f8e00ff */
.L_x_98:
[----:B------:R-:W-:Y:S02]  /*4e20*/  LOP3.LUT P0, RZ, R0, 0xff, RZ, 0xc0, !PT ;  /* 0x000000ff00ff7812 */ /* 0x000fe4000780c0ff */
[----:B------:R-:W-:-:S11]  /*4e30*/  LOP3.LUT R70, R70, 0x1, RZ, 0x3c, !PT ;  /* 0x0000000146467812 */ /* 0x000fd600078e3cff */
[----:B------:R-:W-:Y:S05]  /*4e40*/  @P0 BRA `(.L_x_101) ;  /* 0xffffffc800700947 */ /* 0x000fea000383ffff */
[----:B------:R-:W-:Y:S05]  /*4e50*/  EXIT ;  /* 0x000000000000794d */ /* 0x000fea0003800000 */
.L_x_16:
[----:B------:R-:W-:-:S08]  /*4e60*/  ISETP.NE.AND P0, PT, RZ, UR6, PT ;  /* 0x00000006ff007c0c */ /* 0x000fd0000bf05270 */
[----:B------:R-:W0:-:S00]  /*4e70*/  USETMAXREG.DEALLOC.CTAPOOL 0x28 ;  /* 0x00000028000079c8 */ /* 0x000e0000080e0500 */
[----:B------:R-:W-:Y:S05]  /*4e80*/  @P0 EXIT ;  /* 0x000000000000094d */ /* 0x000fea0003800000 */
[----:B0-----:R-:W-:Y:S01]  /*4e90*/  LOP3.LUT P0, RZ, R4, 0xff, RZ, 0xc0, !PT ;  /* 0x000000ff04ff7812 */ /* 0x001fe2000780c0ff */
[----:B------:R-:W-:Y:S02]  /*4ea0*/  IMAD.MOV.U32 R9, RZ, RZ, 0x1 ;  /* 0x00000001ff097424 */ /* 0x000fe400078e00ff */
[----:B------:R-:W-:-:S10]  /*4eb0*/  IMAD.MOV.U32 R8, RZ, RZ, RZ ;  /* 0x000000ffff087224 */ /* 0x000fd400078e00ff */
[----:B------:R-:W-:Y:S05]  /*4ec0*/  @!P0 BRA `(.L_x_102) ;  /* 0x0000000c006c8947 */ /* 0x000fea0003800000 */
[----:B------:R-:W0:Y:S01]  /*4ed0*/  S2UR UR7, SR_CgaCtaId ;  /* 0x00000000000779c3 */ /* 0x000e220000008800 */
[----:B------:R-:W-:Y:S01]  /*4ee0*/  UMOV UR9, 0x1 ;  /* 0x0000000100097882 */ /* 0x000fe20000000000 */
[----:B------:R-:W-:Y:S01]  /*4ef0*/  LOP3.LUT P0, RZ, R0, 0x1f, RZ, 0xc0, !PT ;  /* 0x0000001f00ff7812 */ /* 0x000fe2000780c0ff */
[----:B------:R-:W-:Y:S01]  /*4f00*/  ULDC UR5, c[0x0][0x658] ;  /* 0x0001960000057ab9 */ /* 0x000fe20000000800 */
[----:B------:R-:W-:Y:S01]  /*4f10*/  UMOV UR8, 0xffffffff ;  /* 0xffffffff00087882 */ /* 0x000fe20000000000 */
[----:B------:R-:W-:Y:S01]  /*4f20*/  BSSY B0, `(.L_x_102) ;  /* 0x00000d5000007945 */ /* 0x000fe20003800000 */
[----:B------:R-:W-:Y:S01]  /*4f30*/  USHF.L.U32 UR8, UR8, UR5, URZ ;  /* 0x0000000508087299 */ /* 0x000fe2000800063f */
[C---:B------:R-:W-:Y:S01]  /*4f40*/  ISETP.NE.AND P3, PT, R3.reuse, RZ, PT ;  /* 0x000000ff0300720c */ /* 0x040fe20003f65270 */
[----:B------:R-:W-:Y:S01]  /*4f50*/  IMAD.MOV.U32 R0, RZ, RZ, 0x1 ;  /* 0x00000001ff007424 */ /* 0x000fe200078e00ff */
[----:B------:R-:W-:Y:S01]  /*4f60*/  ISETP.NE.OR P0, PT, R3, RZ, !P0 ;  /* 0x000000ff0300720c */ /* 0x000fe20004705670 */
[----:B------:R-:W-:Y:S01]  /*4f70*/  IMAD.MOV.U32 R9, RZ, RZ, 0x1 ;  /* 0x00000001ff097424 */ /* 0x000fe200078e00ff */
[----:B------:R-:W-:Y:S01]  /*4f80*/  ULDC UR4, c[0x0][0x600] ;  /* 0x0001800000047ab9 */ /* 0x000fe20000000800 */
[----:B------:R-:W-:Y:S01]  /*4f90*/  IMAD.MOV.U32 R8, RZ, RZ, RZ ;  /* 0x000000ffff087224 */ /* 0x000fe200078e00ff */
[----:B------:R-:W-:Y:S01]  /*4fa0*/  UMOV UR18, 0x5 ;  /* 0x0000000500127882 */ /* 0x000fe20000000000 */
[----:B------:R-:W-:-:S02]  /*4fb0*/  UIADD3 UR21, UR39, 0x1, URZ ;  /* 0x0000000127157890 */ /* 0x000fc4000fffe03f */
[----:B------:R-:W-:Y:S02]  /*4fc0*/  ULOP3.LUT UR24, UR36, 0x2, URZ, 0xfc, !UPT ;  /* 0x0000000224187892 */ /* 0x000fe4000f8efc3f */
[----:B------:R-:W-:Y:S02]  /*4fd0*/  UIADD3 UR4, UR4, -0x1, URZ ;  /* 0xffffffff04047890 */ /* 0x000fe4000fffe03f */
[----:B------:R-:W-:Y:S02]  /*4fe0*/  USHF.L.U32 UR5, UR9, UR5, URZ ;  /* 0x0000000509057299 */ /* 0x000fe4000800063f */
[----:B------:R-:W-:Y:S02]  /*4ff0*/  ULOP3.LUT UR16, URZ, UR8, URZ, 0x33, !UPT ;  /* 0x000000083f107292 */ /* 0x000fe4000f8e333f */
[----:B0-----:R-:W-:Y:S02]  /*5000*/  ULOP3.LUT UR6, UR7, 0x1, URZ, 0xc0, !UPT ;  /* 0x0000000107067892 */ /* 0x001fe4000f8ec03f */
[----:B------:R-:W-:-:S02]  /*5010*/  USHF.R.U32.HI UR25, URZ, 0x1, UR7 ;  /* 0x000000013f197899 */ /* 0x000fc40008011607 */
[----:B------:R-:W-:Y:S02]  /*5020*/  USHF.L.U32 UR13, UR7, 0x5, URZ ;  /* 0x00000005070d7899 */ /* 0x000fe4000800063f */
[----:B------:R-:W-:Y:S02]  /*5030*/  USHF.L.U32 UR26, UR7, 0xb, URZ ;  /* 0x0000000b071a7899 */ /* 0x000fe4000800063f */
[----:B------:R-:W-:Y:S02]  /*5040*/  ULOP3.LUT UR7, UR7, 0xfffffffe, URZ, 0xc0, !UPT ;  /* 0xfffffffe07077892 */ /* 0x000fe4000f8ec03f */
[----:B------:R-:W-:Y:S02]  /*5050*/  UISETP.GT.U32.AND UP0, UPT, UR6, 0xffff, UPT ;  /* 0x0000ffff0600788c */ /* 0x000fe4000bf04070 */
[----:B------:R-:W-:Y:S02]  /*5060*/  USHF.L.U32 UR17, UR9, UR7, URZ ;  /* 0x0000000709117299 */ /* 0x000fe4000800063f */
[----:B------:R-:W-:-:S02]  /*5070*/  ULOP3.LUT UR7, UR7, 0x1, URZ, 0xfc, !UPT ;  /* 0x0000000107077892 */ /* 0x000fc4000f8efc3f */
[----:B------:R-:W-:Y:S02]  /*5080*/  USEL UR6, UR6, 0xffff, !UP0 ;  /* 0x0000ffff06067887 */ /* 0x000fe4000c000000 */
[----:B------:R-:W-:Y:S02]  /*5090*/  USHF.L.U32 UR7, UR9, UR7, URZ ;  /* 0x0000000709077299 */ /* 0x000fe4000800063f */
[----:B------:R-:W-:Y:S02]  /*50a0*/  ULOP3.LUT UR6, UR6, 0xffff, URZ, 0xc0, !UPT ;  /* 0x0000ffff06067892 */ /* 0x000fe4000f8ec03f */
[----:B------:R-:W-:Y:S02]  /*50b0*/  ULOP3.LUT UR13, UR13, 0x20, URZ, 0xc0, !UPT ;  /* 0x000000200d0d7892 */ /* 0x000fe4000f8ec03f */
[----:B------:R-:W-:Y:S02]  /*50c0*/  ULOP3.LUT UR17, UR17, UR7, URZ, 0xfc, !UPT ;  /* 0x0000000711117292 */ /* 0x000fe4000f8efc3f */
[----:B------:R-:W-:Y:S01]  /*50d0*/  USHF.L.U32 UR18, UR18, UR6, URZ ;  /* 0x0000000612127299 */ /* 0x000fe2000800063f */
[----:B------:R-:W-:-:S11]  /*50e0*/  ULDC.64 UR22, c[0x0][0x198] ;  /* 0x0000660000167ab9 */ /* 0x000fd60000000a00 */
.L_x_114:
[----:B------:R-:W-:-:S03]  /*50f0*/  UMOV UR6, 0xffffffff ;  /* 0xffffffff00067882 */ /* 0x000fc60000000000 */
[----:B-1----:R-:W-:Y:S05]  /*5100*/  BRA.DIV UR6, `(.L_x_103) ;  /* 0x0000000e06f47947 */ /* 0x002fea000b800000 */
[----:B------:R-:W-:-:S13]  /*5110*/  ELECT P6, URZ, PT ;  /* 0x00000000003f782f */ /* 0x000fda00038c0000 */
.L_x_127:
[----:B------:R-:W0:Y:S01]  /*5120*/  LDC R3, c[0x0][0x28c] ;  /* 0x0000a300ff037b82 */ /* 0x000e220000000800 */
[----:B------:R-:W-:Y:S01]  /*5130*/  BSSY B1, `(.L_x_104) ;  /* 0x000003e000017945 */ /* 0x000fe20003800000 */
[----:B0-----:R-:W-:-:S13]  /*5140*/  ISETP.LT.OR P6, PT, R3, 0x1, !P6 ;  /* 0x000000010300780c */ /* 0x001fda00077c1670 */
[----:B------:R-:W-:Y:S05]  /*5150*/  @P6 BRA `(.L_x_105) ;  /* 0x0000000000ec6947 */ /* 0x000fea0003800000 */
[----:B------:R-:W-:Y:S01]  /*5160*/  LEA R18, R18, UR25, 0x1 ;  /* 0x0000001912127c11 */ /* 0x000fe2000f8e08ff */
[----:B------:R-:W-:Y:S01]  /*5170*/  IMAD.MOV.U32 R11, RZ, RZ, RZ ;  /* 0x000000ffff0b7224 */ /* 0x000fe200078e00ff */
[----:B------:R-:W-:Y:S01]  /*5180*/  LEA R6, R2, UR13, 0x6 ;  /* 0x0000000d02067c11 */ /* 0x000fe2000f8e30ff */
[----:B------:R-:W-:Y:S02]  /*5190*/  IMAD.U32 R12, RZ, RZ, UR21 ;  /* 0x00000015ff0c7e24 */ /* 0x000fe4000f8e00ff */
[----:B------:R-:W-:Y:S02]  /*51a0*/  IMAD.MOV.U32 R2, RZ, RZ, R9 ;  /* 0x000000ffff027224 */ /* 0x000fe400078e0009 */
[----:B------:R-:W-:Y:S02]  /*51b0*/  IMAD.MOV.U32 R3, RZ, RZ, R8 ;  /* 0x000000ffff037224 */ /* 0x000fe400078e0008 */
[----:B------:R-:W-:-:S07]  /*51c0*/  IMAD.SHL.U32 R18, R18, 0x20, RZ ;  /* 0x0000002012127824 */ /* 0x000fce00078e00ff */
.L_x_109:
[----:B------:R-:W0:Y:S01]  /*51d0*/  S2R R5, SR_CgaCtaId ;  /* 0x0000000000057919 */ /* 0x000e220000008800 */
[----:B-1----:R-:W-:-:S04]  /*51e0*/  MOV R4, 0x400 ;  /* 0x0000040000047802 */ /* 0x002fc80000000f00 */
[----:B0-----:R-:W-:Y:S02]  /*51f0*/  LEA R10, R5, R4, 0x18 ;  /* 0x00000004050a7211 */ /* 0x001fe400078ec0ff */
[----:B------:R-:W-:Y:S01]  /*5200*/  SHF.L.U32 R4, R2, 0x1f, RZ ;  /* 0x0000001f02047819 */ /* 0x000fe200000006ff */
[----:B------:R-:W0:Y:S02]  /*5210*/  @!P3 LDC R5, c[0x0][0x500] ;  /* 0x00014000ff05bb82 */ /* 0x000e240000000800 */
[----:B------:R-:W-:-:S04]  /*5220*/  IMAD R7, R3, 0x8, R10 ;  /* 0x0000000803077824 */ /* 0x000fc800078e020a */
[----:B------:R-:W1:Y:S02]  /*5230*/  SYNCS.PHASECHK.TRANS64.TRYWAIT P1, [R7+URZ+0x20], R4 ;  /* 0x00002004070075a7 */ /* 0x000e64000802017f */
[----:B-1----:R-:W-:Y:S05]  /*5240*/  @!P1 BRA `(.L_x_106) ;  /* 0x0000000c00c49947 */ /* 0x002fea0003800000 */
.L_x_128:
[----:B------:R-:W-:Y:S01]  /*5250*/  UPRMT UR6, UR24, 0x9910, URZ ;  /* 0x0000991018067896 */ /* 0x000fe2000800003f */
[----:B0-----:R0:W-:Y:S03]  /*5260*/  @!P3 SYNCS.ARRIVE.TRANS64 RZ, [R7+URZ], R5 ;  /* 0x0000000507ffb9a7 */ /* 0x0011e6000800003f */
[----:B------:R-:W-:-:S06]  /*5270*/  UISETP.NE.AND UP0, UPT, UR6, 0x2, UPT ;  /* 0x000000020600788c */ /* 0x000fcc000bf05270 */
[----:B------:R-:W-:-:S13]  /*5280*/  PLOP3.LUT P1, PT, PT, PT, UP0, 0x80, 0x0 ;  /* 0x000000000000781c */ /* 0x000fda0003f2f008 */
[----:B0-----:R-:W-:Y:S05]  /*5290*/  @P1 BRA `(.L_x_107) ;  /* 0x0000000000041947 */ /* 0x001fea0003800000 */
[----:B------:R-:W-:Y:S01]  /*52a0*/  BPT.TRAP 0x1 ;  /* 0x000000040000795c */ /* 0x000fe20000300000 */
.L_x_107:
[----:B------:R-:W-:Y:S05]  /*52b0*/  @P0 BRA `(.L_x_108) ;  /* 0x0000000000040947 */ /* 0x000fea0003800000 */
[----:B------:R-:W-:Y:S01]  /*52c0*/  BPT.TRAP 0x1 ;  /* 0x000000040000795c */ /* 0x000fe20000300000 */
.L_x_108:
[----:B------:R-:W-:Y:S01]  /*52d0*/  R2UR UR7, R3 ;  /* 0x00000000030772ca */ /* 0x000fe200000e0000 */
[----:B------:R-:W-:Y:S01]  /*52e0*/  VIADD R12, R12, 0xffffffff ;  /* 0xffffffff0c0c7836 */ /* 0x000fe20000000000 */
[----:B------:R-:W-:Y:S01]  /*52f0*/  R2UR UR11, R10 ;  /* 0x000000000a0b72ca */ /* 0x000fe200000e0000 */
[----:B------:R-:W-:Y:S01]  /*5300*/  UIADD3 UR6, UP0, UR22, 0xf0, URZ ;  /* 0x000000f016067890 */ /* 0x000fe2000ff1e03f */
[----:B------:R-:W-:Y:S01]  /*5310*/  R2UR UR27, R18 ;  /* 0x00000000121b72ca */ /* 0x000fe200000e0000 */
[----:B------:R-:W-:Y:S01]  /*5320*/  UIADD3 UR28, UP1, UR22, 0x1f0, URZ ;  /* 0x000001f0161c7890 */ /* 0x000fe2000ff3e03f */
[----:B------:R-:W-:Y:S01]  /*5330*/  R2UR UR9, R7 ;  /* 0x00000000070972ca */ /* 0x000fe200000e0000 */
[----:B------:R-:W-:Y:S01]  /*5340*/  UPRMT UR19, URZ, 0x5410, UR18 ;  /* 0x000054103f137896 */ /* 0x000fe20008000012 */
[----:B------:R-:W-:Y:S01]  /*5350*/  R2UR UR10, R11 ;  /* 0x000000000b0a72ca */ /* 0x000fe200000e0000 */
[----:B------:R-:W-:Y:S01]  /*5360*/  VIADD R3, R3, 0x1 ;  /* 0x0000000103037836 */ /* 0x000fe20000000000 */
[----:B------:R-:W-:Y:S01]  /*5370*/  R2UR UR12, R19 ;  /* 0x00000000130c72ca */ /* 0x000fe200000e0000 */
[----:B------:R-:W-:Y:S01]  /*5380*/  UPRMT UR31, URZ, 0x5410, UR17 ;  /* 0x000054103f1f7896 */ /* 0x000fe20008000011 */
[----:B------:R-:W-:Y:S01]  /*5390*/  R2UR UR30, R6 ;  /* 0x00000000061e72ca */ /* 0x000fe200000e0000 */
[----:B------:R-:W-:Y:S01]  /*53a0*/  USHF.L.U32 UR7, UR7, 0xc, URZ ;  /* 0x0000000c07077899 */ /* 0x000fe2000800063f */
[----:B------:R-:W-:Y:S01]  /*53b0*/  ISETP.GT.AND P2, PT, R12, 0x1, PT ;  /* 0x000000010c00780c */ /* 0x000fe20003f44270 */
[----:B------:R-:W-:Y:S01]  /*53c0*/  UIADD3.X UR29, URZ, UR23, URZ, UP1, !UPT ;  /* 0x000000173f1d7290 */ /* 0x000fe20008ffe43f */
[----:B------:R-:W-:Y:S01]  /*53d0*/  ISETP.NE.AND P1, PT, R3, 0x4, PT ;  /* 0x000000040300780c */ /* 0x000fe20003f25270 */
[----:B------:R-:W-:Y:S01]  /*53e0*/  ULEA UR8, UR25, UR7, 0xb ;  /* 0x0000000719087291 */ /* 0x000fe2000f8e583f */
[----:B------:R-:W-:Y:S01]  /*53f0*/  VIADD R11, R11, 0x40 ;  /* 0x000000400b0b7836 */ /* 0x000fe20000000000 */
[----:B------:R-:W-:Y:S01]  /*5400*/  ULOP3.LUT UR7, UR7, 0x800, UR26, 0xf8, !UPT ;  /* 0x0000080007077892 */ /* 0x000fe2000f8ef81a */
[----:B------:R-:W-:Y:S01]  /*5410*/  SEL R5, RZ, 0x1, P1 ;  /* 0x00000001ff057807 */ /* 0x000fe20000800000 */
[----:B------:R-:W-:Y:S01]  /*5420*/  ULEA UR8, UR8, UR11, 0x1 ;  /* 0x0000000b08087291 */ /* 0x000fe2000f8e083f */
[----:B------:R-:W-:Y:S01]  /*5430*/  SEL R3, R3, RZ, P1 ;  /* 0x000000ff03037207 */ /* 0x000fe20000800000 */
[----:B------:R-:W-:Y:S01]  /*5440*/  ULEA UR11, UR7, UR11, 0x1 ;  /* 0x0000000b070b7291 */ /* 0x000fe2000f8e083f */
[----:B------:R-:W-:Y:S01]  /*5450*/  LOP3.LUT R2, R2, R5, RZ, 0x3c, !PT ;  /* 0x0000000502027212 */ /* 0x000fe200078e3cff */
[----:B------:R-:W-:-:S02]  /*5460*/  UIADD3 UR8, UR8, 0x180, URZ ;  /* 0x0000018008087890 */ /* 0x000fc4000fffe03f */
[----:B------:R-:W-:Y:S02]  /*5470*/  UIADD3.X UR7, URZ, UR23, URZ, UP0, !UPT ;  /* 0x000000173f077290 */ /* 0x000fe400087fe43f */
[----:B------:R-:W-:Y:S01]  /*5480*/  UIADD3 UR20, UR11, 0x8180, URZ ;  /* 0x000081800b147890 */ /* 0x000fe2000fffe03f */
[----:B------:R-:W-:Y:S01]  /*5490*/  UMOV UR14, 0x0 ;  /* 0x00000000000e7882 */ /* 0x000fe20000000000 */
[----:B------:R-:W-:Y:S01]  /*54a0*/  UMOV UR15, 0x10000000 ;  /* 0x10000000000f7882 */ /* 0x000fe20000000000 */
[----:B------:R-:W-:-:S04]  /*54b0*/  UMOV UR11, UR27 ;  /* 0x0000001b000b7c82 */ /* 0x000fc80008000000 */
[----:B------:R0:W-:Y:S02]  /*54c0*/  UTMALDG.3D.MULTICAST [UR8], [UR6], UR19, desc[UR14] ;  /* 0x00000e08060073b4 */ /* 0x0001e40008011813 */
[----:B0-----:R-:W-:Y:S01]  /*54d0*/  UMOV UR8, UR20 ;  /* 0x0000001400087c82 */ /* 0x001fe20008000000 */
[----:B------:R-:W-:Y:S02]  /*54e0*/  UMOV UR11, UR30 ;  /* 0x0000001e000b7c82 */ /* 0x000fe40008000000 */
[----:B------:R0:W-:Y:S02]  /*54f0*/  UTMALDG.3D.MULTICAST [UR8], [UR28], UR31, desc[UR14] ;  /* 0x00000e081c0073b4 */ /* 0x0001e4000801181f */
[----:B0-----:R-:W-:Y:S05]  /*5500*/  @P2 BRA `(.L_x_109) ;  /* 0xfffffffc00302947 */ /* 0x001fea000383ffff */
.L_x_105:
[----:B------:R-:W-:Y:S05]  /*5510*/  BSYNC B1 ;  /* 0x0000000000017941 */ /* 0x000fea0003800000 */
.L_x_104:
[----:B------:R-:W-:Y:S01]  /*5520*/  LOP3.LUT P4, RZ, R0, 0xff, RZ, 0xc0, !PT ;  /* 0x000000ff00ff7812 */ /* 0x000fe2000788c0ff */
[----:B------:R-:W-:Y:S01]  /*5530*/  VIADD R8, R8, UR39 ;  /* 0x0000002708087c36 */ /* 0x000fe20008000000 */
[----:B------:R-:W-:Y:S01]  /*5540*/  ULDC.64 UR6, c[0x0][0x650] ;  /* 0x0001940000067ab9 */ /* 0x000fe20000000a00 */
[----:B------:R-:W-:Y:S01]  /*5550*/  BSSY B1, `(.L_x_110) ;  /* 0x000006f000017945 */ /* 0x000fe20003800000 */
[----:B------:R-:W-:Y:S02]  /*5560*/  IMAD.MOV.U32 R18, RZ, RZ, -0x1 ;  /* 0xffffffffff127424 */ /* 0x000fe400078e00ff */
[----:B------:R-:W-:Y:S01]  /*5570*/  SHF.R.U32.HI R0, RZ, 0x2, R8 ;  /* 0x00000002ff007819 */ /* 0x000fe20000011608 */
[----:B------:R-:W-:Y:S01]  /*5580*/  IMAD.MOV.U32 R19, RZ, RZ, -0x1 ;  /* 0xffffffffff137424 */ /* 0x000fe200078e00ff */
[----:B------:R-:W-:Y:S02]  /*5590*/  ISETP.GT.U32.AND P1, PT, R8, 0x3, PT ;  /* 0x000000030800780c */ /* 0x000fe40003f24070 */
[----:B------:R-:W-:-:S02]  /*55a0*/  LOP3.LUT R0, R0, 0x1, RZ, 0xc0, !PT ;  /* 0x0000000100007812 */ /* 0x000fc400078ec0ff */
[----:B------:R-:W-:Y:S01]  /*55b0*/  LOP3.LUT R8, R8, 0x3, RZ, 0xc0, !PT ;  /* 0x0000000308087812 */ /* 0x000fe200078ec0ff */
[----:B------:R-:W0:Y:S01]  /*55c0*/  @P4 S2R R3, SR_CgaCtaId ;  /* 0x0000000000034919 */ /* 0x000e220000008800 */
[----:B------:R-:W-:Y:S02]  /*55d0*/  @P4 MOV R2, 0x400 ;  /* 0x0000040000024802 */ /* 0x000fe40000000f00 */
[----:B------:R-:W-:Y:S02]  /*55e0*/  ISETP.NE.U32.AND P2, PT, R0, 0x1, PT ;  /* 0x000000010000780c */ /* 0x000fe40003f45070 */
[----:B0-----:R-:W-:Y:S01]  /*55f0*/  @P4 LEA R2, R3, R2, 0x18 ;  /* 0x0000000203024211 */ /* 0x001fe200078ec0ff */
[----:B------:R-:W-:-:S03]  /*5600*/  IMAD.U32 R3, RZ, RZ, UR39 ;  /* 0x00000027ff037e24 */ /* 0x000fc6000f8e00ff */
[----:B------:R0:W-:Y:S01]  /*5610*/  @P4 SYNCS.ARRIVE.TRANS64.A1T0 RZ, [R2+URZ+0x78], RZ ;  /* 0x000078ff02ff49a7 */ /* 0x0001e2000810003f */
[----:B------:R-:W-:Y:S02]  /*5620*/  IADD3 R16, P4, R16, UR50, RZ ;  /* 0x0000003210107c10 */ /* 0x000fe4000ff9e0ff */
[----:B------:R-:W-:Y:S02]  /*5630*/  ISETP.LT.U32.AND P1, PT, R3, 0x4, P1 ;  /* 0x000000040300780c */ /* 0x000fe40000f21070 */
[----:B------:R-:W-:Y:S02]  /*5640*/  IADD3.X R17, R17, UR37, RZ, P4, !PT ;  /* 0x0000002511117c10 */ /* 0x000fe4000a7fe4ff */
[----:B------:R-:W-:Y:S02]  /*5650*/  ISETP.GE.U32.AND P4, PT, R16, UR6, PT ;  /* 0x0000000610007c0c */ /* 0x000fe4000bf86070 */
[----:B------:R-:W-:Y:S02]  /*5660*/  SEL R0, RZ, 0x1, !P1 ;  /* 0x00000001ff007807 */ /* 0x000fe40004800000 */
[----:B------:R-:W-:-:S02]  /*5670*/  ISETP.GE.U32.AND.EX P1, PT, R17, UR7, PT, P4 ;  /* 0x0000000711007c0c */ /* 0x000fc4000bf26140 */
[----:B------:R-:W-:Y:S02]  /*5680*/  ISETP.GT.U32.AND P2, PT, R3, 0x3, !P2 ;  /* 0x000000030300780c */ /* 0x000fe40005744070 */
[----:B------:R-:W-:Y:S02]  /*5690*/  PRMT R3, RZ, 0x7610, R3 ;  /* 0x00007610ff037816 */ /* 0x000fe40000000003 */
[----:B0-----:R-:W-:-:S04]  /*56a0*/  SEL R2, RZ, 0x1, !P2 ;  /* 0x00000001ff027807 */ /* 0x001fc80005000000 */
[--C-:B------:R-:W-:Y:S01]  /*56b0*/  LOP3.LUT R9, R2, R9, R0.reuse, 0x96, !PT ;  /* 0x0000000902097212 */ /* 0x100fe200078e9600 */
[----:B------:R-:W-:Y:S01]  /*56c0*/  IMAD.MOV.U32 R2, RZ, RZ, -0x1 ;  /* 0xffffffffff027424 */ /* 0x000fe200078e00ff */
[----:B------:R-:W-:Y:S01]  /*56d0*/  PRMT R0, RZ, 0x7610, R0 ;  /* 0x00007610ff007816 */ /* 0x000fe20000000000 */
[----:B------:R-:W-:Y:S06]  /*56e0*/  @P1 BRA `(.L_x_111) ;  /* 0x0000000400541947 */ /* 0x000fec0003800000 */
[----:B------:R-:W0:Y:S01]  /*56f0*/  S2UR UR6, SR_CTAID.X ;  /* 0x00000000000679c3 */ /* 0x000e220000002500 */
[----:B------:R-:W-:Y:S01]  /*5700*/  ULDC.64 UR8, c[0x0][0x628] ;  /* 0x00018a0000087ab9 */ /* 0x000fe20000000a00 */
[----:B------:R-:W-:Y:S01]  /*5710*/  ULDC UR7, c[0x0][0x150] ;  /* 0x0000540000077ab9 */ /* 0x000fe20000000800 */
[----:B------:R-:W-:Y:S01]  /*5720*/  ISETP.NE.U32.AND P1, PT, RZ, UR8, PT ;  /* 0x00000008ff007c0c */ /* 0x000fe2000bf25070 */
[----:B------:R-:W-:Y:S01]  /*5730*/  ULDC UR10, c[0x0][0x630] ;  /* 0x00018c00000a7ab9 */ /* 0x000fe20000000800 */
[----:B------:R-:W-:Y:S01]  /*5740*/  ULDC UR12, c[0x0][0x154] ;  /* 0x00005500000c7ab9 */ /* 0x000fe20000000800 */
[----:B------:R-:W-:Y:S01]  /*5750*/  IMAD.MOV.U32 R2, RZ, RZ, R16 ;  /* 0x000000ffff027224 */ /* 0x000fe200078e0010 */
[----:B------:R-:W-:Y:S01]  /*5760*/  ISETP.NE.AND.EX P1, PT, RZ, UR9, PT, P1 ;  /* 0x00000009ff007c0c */ /* 0x000fe2000bf25310 */
[----:B------:R-:W2:Y:S01]  /*5770*/  S2UR UR11, SR_CTAID.Y ;  /* 0x00000000000b79c3 */ /* 0x000ea20000002600 */
[----:B0-----:R-:W-:-:S05]  /*5780*/  I2FP.F32.U32 R3, UR6 ;  /* 0x0000000600037c45 */ /* 0x001fca0008201000 */
[----:B------:R-:W-:Y:S01]  /*5790*/  FMUL R10, R3, UR7 ;  /* 0x00000007030a7c20 */ /* 0x000fe20008400000 */
[----:B------:R-:W-:-:S05]  /*57a0*/  IMAD.MOV.U32 R3, RZ, RZ, R17 ;  /* 0x000000ffff037224 */ /* 0x000fca00078e0011 */
[----:B------:R-:W-:Y:S05]  /*57b0*/  @!P1 BRA `(.L_x_112) ;  /* 0x0000000000289947 */ /* 0x000fea0003800000 */
[----:B------:R-:W-:Y:S02]  /*57c0*/  ULDC UR7, c[0x0][0x634] ;  /* 0x00018d0000077ab9 */ /* 0x000fe40000000800 */
[----:B-1----:R-:W-:-:S05]  /*57d0*/  IADD3 R7, P1, R16, UR7, RZ ;  /* 0x0000000710077c10 */ /* 0x002fca000ff3e0ff */
[----:B------:R-:W-:-:S04]  /*57e0*/  IMAD.X R11, RZ, RZ, R17, P1 ;  /* 0x000000ffff0b7224 */ /* 0x000fc800008e0611 */
[----:B------:R-:W-:-:S04]  /*57f0*/  IMAD.WIDE.U32 R4, R11, UR8, RZ ;  /* 0x000000080b047c25 */ /* 0x000fc8000f8e00ff */
[----:B------:R-:W-:-:S04]  /*5800*/  IMAD.WIDE.U32 R4, P1, R7, UR9, R4 ;  /* 0x0000000907047c25 */ /* 0x000fc8000f820004 */
[----:B------:R-:W-:-:S04]  /*5810*/  IMAD.WIDE.U32 R6, R7, UR8, RZ ;  /* 0x0000000807067c25 */ /* 0x000fc8000f8e00ff */
[----:B------:R-:W-:Y:S01]  /*5820*/  IMAD.X R3, RZ, RZ, RZ, P1 ;  /* 0x000000ffff037224 */ /* 0x000fe200008e06ff */
[----:B------:R-:W-:Y:S01]  /*5830*/  IADD3 RZ, P1, R7, R4, RZ ;  /* 0x0000000407ff7210 */ /* 0x000fe20007f3e0ff */
[----:B------:R-:W-:-:S04]  /*5840*/  IMAD.MOV.U32 R2, RZ, RZ, R5 ;  /* 0x000000ffff027224 */ /* 0x000fc800078e0005 */
[----:B------:R-:W-:-:S08]  /*5850*/  IMAD.WIDE.U32.X R2, R11, UR9, R2, P1 ;  /* 0x000000090b027c25 */ /* 0x000fd000088e0402 */
.L_x_112:
[--C-:B------:R-:W-:Y:S01]  /*5860*/  SHF.R.U64 R19, R2, UR10, R3.reuse ;  /* 0x0000000a02137c19 */ /* 0x100fe20008001203 */
[----:B------:R-:W0:Y:S01]  /*5870*/  F2I.U32.TRUNC.NTZ R10, R10 ;  /* 0x0000000a000a7305 */ /* 0x000e22000020f000 */
[----:B------:R-:W-:Y:S01]  /*5880*/  SHF.R.U32.HI R2, RZ, UR10, R3 ;  /* 0x0000000aff027c19 */ /* 0x000fe20008011603 */
[----:B------:R-:W-:Y:S01]  /*5890*/  ULDC.64 UR8, c[0x0][0x620] ;  /* 0x0001880000087ab9 */ /* 0x000fe20000000a00 */
[----:B------:R-:W-:Y:S01]  /*58a0*/  IADD3 R5, P1, RZ, -R19, RZ ;  /* 0x80000013ff057210 */ /* 0x000fe20007f3e0ff */
[----:B------:R-:W-:Y:S01]  /*58b0*/  ULDC.64 UR14, c[0x0][0x640] ;  /* 0x00019000000e7ab9 */ /* 0x000fe20000000a00 */
[----:B-12---:R-:W-:Y:S01]  /*58c0*/  I2FP.F32.U32 R4, UR11 ;  /* 0x0000000b00047c45 */ /* 0x006fe20008201000 */
[----:B------:R-:W1:Y:S01]  /*58d0*/  LDC R15, c[0x0][0x610] ;  /* 0x00018400ff0f7b82 */ /* 0x000e620000000800 */
[----:B------:R-:W-:Y:S01]  /*58e0*/  ULDC UR10, c[0x0][0x658] ;  /* 0x00019600000a7ab9 */ /* 0x000fe20000000800 */
[----:B------:R-:W-:Y:S01]  /*58f0*/  IMAD.X R2, RZ, RZ, ~R2, P1 ;  /* 0x000000ffff027224 */ /* 0x000fe200008e0e02 */
[----:B------:R-:W-:Y:S01]  /*5900*/  ISETP.NE.U32.AND P1, PT, RZ, UR14, PT ;  /* 0x0000000eff007c0c */ /* 0x000fe2000bf25070 */
[----:B------:R-:W-:Y:S01]  /*5910*/  FMUL R6, R4, UR12 ;  /* 0x0000000c04067c20 */ /* 0x000fe20008400000 */
[----:B------:R-:W-:Y:S01]  /*5920*/  ULDC UR12, c[0x0][0x648] ;  /* 0x00019200000c7ab9 */ /* 0x000fe20000000800 */
[----:B------:R-:W-:Y:S01]  /*5930*/  IMAD R4, R2, UR8, RZ ;  /* 0x0000000802047c24 */ /* 0x000fe2000f8e02ff */
[----:B------:R-:W-:Y:S01]  /*5940*/  ISETP.NE.AND.EX P1, PT, RZ, UR15, PT, P1 ;  /* 0x0000000fff007c0c */ /* 0x000fe2000bf25310 */
[C---:B------:R-:W-:Y:S01]  /*5950*/  IMAD.WIDE.U32 R2, R5.reuse, UR8, R16 ;  /* 0x0000000805027c25 */ /* 0x040fe2000f8e0010 */
[----:B0-----:R-:W-:Y:S01]  /*5960*/  R2UR UR7, R10 ;  /* 0x000000000a0772ca */ /* 0x001fe200000e0000 */
[----:B------:R-:W0:Y:S01]  /*5970*/  F2I.U32.TRUNC.NTZ R6, R6 ;  /* 0x0000000600067305 */ /* 0x000e22000020f000 */
[----:B------:R-:W-:Y:S01]  /*5980*/  ULDC UR8, c[0x0][0x618] ;  /* 0x0001860000087ab9 */ /* 0x000fe20000000800 */
[----:B------:R-:W-:-:S04]  /*5990*/  IMAD R5, R5, UR9, R4 ;  /* 0x0000000905057c24 */ /* 0x000fc8000f8e0204 */
[----:B------:R-:W-:-:S05]  /*59a0*/  IMAD.IADD R3, R3, 0x1, R5 ;  /* 0x0000000103037824 */ /* 0x000fca00078e0205 */
[--C-:B------:R-:W-:Y:S02]  /*59b0*/  SHF.R.U64 R10, R2, UR8, R3.reuse ;  /* 0x00000008020a7c19 */ /* 0x100fe40008001203 */
[----:B------:R-:W-:Y:S01]  /*59c0*/  SHF.R.U32.HI R3, RZ, UR8, R3 ;  /* 0x00000008ff037c19 */ /* 0x000fe20008011603 */
[----:B------:R-:W-:Y:S01]  /*59d0*/  ULDC UR8, c[0x0][0x608] ;  /* 0x0001820000087ab9 */ /* 0x000fe20000000800 */
[----:B0-----:R-:W-:Y:S02]  /*59e0*/  R2UR UR9, R6 ;  /* 0x00000000060972ca */ /* 0x001fe400000e0000 */
[--C-:B------:R-:W-:Y:S02]  /*59f0*/  SHF.R.U64 R12, R10, UR8, R3.reuse ;  /* 0x000000080a0c7c19 */ /* 0x100fe40008001203 */
[----:B------:R-:W-:Y:S01]  /*5a00*/  SHF.R.U32.HI R3, RZ, UR8, R3 ;  /* 0x00000008ff037c19 */ /* 0x000fe20008011603 */
[----:B------:R-:W-:-:S03]  /*5a10*/  UIADD3 UR8, -UR7, URZ, URZ ;  /* 0x0000003f07087290 */ /* 0x000fc6000fffe13f */
[--C-:B------:R-:W-:Y:S01]  /*5a20*/  SHF.R.U64 R13, R12, UR10, R3.reuse ;  /* 0x0000000a0c0d7c19 */ /* 0x100fe20008001203 */
[----:B------:R-:W-:Y:S01]  /*5a30*/  ULDC UR7, c[0x0][0x144] ;  /* 0x0000510000077ab9 */ /* 0x000fe20000000800 */
[----:B------:R-:W-:-:S03]  /*5a40*/  SHF.R.U32.HI R3, RZ, UR10, R3 ;  /* 0x0000000aff037c19 */ /* 0x000fc60008011603 */
[----:B------:R-:W-:Y:S01]  /*5a50*/  IMAD.MOV.U32 R2, RZ, RZ, R13 ;  /* 0x000000ffff027224 */ /* 0x000fe200078e000d */
[----:B------:R-:W-:Y:S06]  /*5a60*/  @!P1 BRA `(.L_x_113) ;  /* 0x0000000000289947 */ /* 0x000fec0003800000 */
[----:B------:R-:W-:Y:S02]  /*5a70*/  ULDC UR10, c[0x0][0x64c] ;  /* 0x00019300000a7ab9 */ /* 0x000fe40000000800 */
[----:B------:R-:W-:-:S05]  /*5a80*/  IADD3 R7, P1, R13, UR10, RZ ;  /* 0x0000000a0d077c10 */ /* 0x000fca000ff3e0ff */
        /* <DEDUP_REMOVED lines=8> */
.L_x_113:
[----:B------:R-:W-:Y:S01]  /*5b10*/  UISETP.NE.AND UP0, UPT, UR38, URZ, UPT ;  /* 0x0000003f2600728c */ /* 0x000fe2000bf05270 */
[----:B------:R-:W-:Y:S01]  /*5b20*/  SHF.R.U64 R3, R2, UR12, R3 ;  /* 0x0000000c02037c19 */ /* 0x000fe20008001203 */
[----:B------:R-:W-:Y:S01]  /*5b30*/  UIADD3 UR9, -UR9, URZ, URZ ;  /* 0x0000003f09097290 */ /* 0x000fe2000fffe13f */
[----:B------:R-:W-:Y:S01]  /*5b40*/  LOP3.LUT R2, R12, UR16, RZ, 0xc0, !PT ;  /* 0x000000100c027c12 */ /* 0x000fe2000f8ec0ff */
[----:B------:R-:W-:Y:S01]  /*5b50*/  UIMAD UR6, UR7, UR8, UR6 ;  /* 0x00000008070672a4 */ /* 0x000fe2000f8e0206 */
[----:B------:R-:W-:Y:S01]  /*5b60*/  LOP3.LUT R5, R10, UR4, RZ, 0xc0, !PT ;  /* 0x000000040a057c12 */ /* 0x000fe2000f8ec0ff */
[----:B------:R-:W-:Y:S01]  /*5b70*/  IMAD.MOV R4, RZ, RZ, -R3 ;  /* 0x000000ffff047224 */ /* 0x000fe200078e0a03 */
[----:B------:R-:W-:Y:S01]  /*5b80*/  ULDC UR7, c[0x0][0x148] ;  /* 0x0000520000077ab9 */ /* 0x000fe20000000800 */
[----:B------:R-:W-:Y:S01]  /*5b90*/  IMAD R18, R3, UR5, R2 ;  /* 0x0000000503127c24 */ /* 0x000fe2000f8e0202 */
[----:B------:R-:W-:Y:S01]  /*5ba0*/  PLOP3.LUT P1, PT, PT, PT, UP0, 0x80, 0x0 ;  /* 0x000000000000781c */ /* 0x000fe20003f2f008 */
[----:B------:R-:W-:Y:S01]  /*5bb0*/  IMAD.MOV.U32 R3, RZ, RZ, 0x1 ;  /* 0x00000001ff037424 */ /* 0x000fe200078e00ff */
[----:B------:R-:W-:-:S03]  /*5bc0*/  @UP0 UIMAD UR6, UR7, UR9, UR11 ;  /* 0x00000009070602a4 */ /* 0x000fc6000f8e020b */
[----:B------:R-:W-:Y:S02]  /*5bd0*/  ULDC UR7, c[0x0][0x638] ;  /* 0x00018e0000077ab9 */ /* 0x000fe40000000800 */
[----:B------:R-:W-:Y:S02]  /*5be0*/  IMAD R2, R4, UR7, R13 ;  /* 0x0000000704027c24 */ /* 0x000fe4000f8e020d */
[----:B-1----:R-:W-:Y:S01]  /*5bf0*/  IMAD R18, R18, R15, UR6 ;  /* 0x0000000612127e24 */ /* 0x002fe2000f8e020f */
[----:B------:R-:W-:Y:S02]  /*5c00*/  ULDC UR6, c[0x0][0x600] ;  /* 0x0001800000067ab9 */ /* 0x000fe40000000800 */
[----:B------:R-:W-:-:S05]  /*5c10*/  IMAD R5, R2, UR6, R5 ;  /* 0x0000000602057c24 */ /* 0x000fca000f8e0205 */
[----:B------:R-:W-:Y:S02]  /*5c20*/  SEL R2, R5, R18, !P1 ;  /* 0x0000001205027207 */ /* 0x000fe40004800000 */
[----:B------:R-:W-:-:S07]  /*5c30*/  SEL R18, R18, R5, !P1 ;  /* 0x0000000512127207 */ /* 0x000fce0004800000 */
.L_x_111:
[----:B------:R-:W-:Y:S05]  /*5c40*/  BSYNC B1 ;  /* 0x0000000000017941 */ /* 0x000fea0003800000 */
.L_x_110:
[----:B------:R-:W-:-:S13]  /*5c50*/  LOP3.LUT P1, RZ, R3, 0xff, RZ, 0xc0, !PT ;  /* 0x000000ff03ff7812 */ /* 0x000fda000782c0ff */
[----:B------:R-:W-:Y:S05]  /*5c60*/  @P1 BRA `(.L_x_114) ;  /* 0xfffffff400201947 */ /* 0x000fea000383ffff */
[----:B------:R-:W-:Y:S05]  /*5c70*/  BSYNC B0 ;  /* 0x0000000000007941 */ /* 0x000fea0003800000 */
.L_x_102:
[----:B------:R-:W-:-:S03]  /*5c80*/  UMOV UR6, 0xffffffff ;  /* 0xffffffff00067882 */ /* 0x000fc60000000000 */
[----:B------:R-:W-:Y:S05]  /*5c90*/  BRA.DIV UR6, `(.L_x_115) ;  /* 0x0000000606447947 */ /* 0x000fea000b800000 */
[----:B------:R-:W-:-:S13]  /*5ca0*/  ELECT P6, URZ, PT ;  /* 0x00000000003f782f */ /* 0x000fda00038c0000 */
.L_x_131:
[----:B------:R-:W-:Y:S04]  /*5cb0*/  BSSY B0, `(.L_x_116) ;  /* 0x000002c000007945 */ /* 0x000fe80003800000 */
[----:B------:R-:W-:Y:S05]  /*5cc0*/  @!P6 BRA `(.L_x_117) ;  /* 0x0000000000a8e947 */ /* 0x000fea0003800000 */
[----:B------:R-:W-:-:S04]  /*5cd0*/  ULOP3.LUT UR6, UR36, 0x2, URZ, 0xfc, !UPT ;  /* 0x0000000224067892 */ /* 0x000fc8000f8efc3f */
[----:B------:R-:W-:-:S06]  /*5ce0*/  UISETP.NE.AND UP0, UPT, UR6, 0x3, UPT ;  /* 0x000000030600788c */ /* 0x000fcc000bf05270 */
[----:B------:R-:W-:-:S13]  /*5cf0*/  PLOP3.LUT P0, PT, PT, PT, UP0, 0x80, 0x0 ;  /* 0x000000000000781c */ /* 0x000fda0003f0f008 */
[----:B------:R-:W-:Y:S05]  /*5d00*/  @!P0 BRA `(.L_x_118) ;  /* 0x0000000000048947 */ /* 0x000fea0003800000 */
[----:B------:R-:W-:Y:S01]  /*5d10*/  BPT.TRAP 0x1 ;  /* 0x000000040000795c */ /* 0x000fe20000300000 */
.L_x_118:
[----:B------:R-:W0:Y:S01]  /*5d20*/  S2R R3, SR_CgaCtaId ;  /* 0x0000000000037919 */ /* 0x000e220000008800 */
[----:B------:R-:W-:Y:S02]  /*5d30*/  MOV R0, 0x400 ;  /* 0x0000040000007802 */ /* 0x000fe40000000f00 */
[----:B------:R-:W-:Y:S02]  /*5d40*/  SHF.L.U32 R2, R9, 0x1f, RZ ;  /* 0x0000001f09027819 */ /* 0x000fe400000006ff */
[----:B0-----:R-:W-:-:S05]  /*5d50*/  LEA R3, R3, R0, 0x18 ;  /* 0x0000000003037211 */ /* 0x001fca00078ec0ff */
[----:B------:R-:W-:-:S04]  /*5d60*/  VIADD R3, R3, 0x20 ;  /* 0x0000002003037836 */ /* 0x000fc80000000000 */
[C---:B------:R-:W-:Y:S02]  /*5d70*/  IMAD R5, R8.reuse, 0x8, R3 ;  /* 0x0000000808057824 */ /* 0x040fe400078e0203 */
[----:B------:R-:W-:Y:S02]  /*5d80*/  VIADD R8, R8, 0x1 ;  /* 0x0000000108087836 */ /* 0x000fe40000000000 */
[----:B------:R-:W0:Y:S03]  /*5d90*/  SYNCS.PHASECHK.TRANS64.TRYWAIT P0, [R5+URZ], R2 ;  /* 0x00000002050075a7 */ /* 0x000e26000800017f */
[----:B------:R-:W-:-:S04]  /*5da0*/  ISETP.NE.AND P1, PT, R8, 0x4, PT ;  /* 0x000000040800780c */ /* 0x000fc80003f25270 */
[----:B------:R-:W-:Y:S02]  /*5db0*/  SEL R0, RZ, 0x1, P1 ;  /* 0x00000001ff007807 */ /* 0x000fe40000800000 */
[----:B------:R-:W-:Y:S02]  /*5dc0*/  SEL R8, R8, RZ, P1 ;  /* 0x000000ff08087207 */ /* 0x000fe40000800000 */
[----:B------:R-:W-:-:S03]  /*5dd0*/  LOP3.LUT R9, R9, R0, RZ, 0x3c, !PT ;  /* 0x0000000009097212 */ /* 0x000fc600078e3cff */
[----:B-1----:R-:W-:Y:S01]  /*5de0*/  IMAD R7, R8, 0x8, R3 ;  /* 0x0000000808077824 */ /* 0x002fe200078e0203 */
[----:B------:R-:W-:Y:S01]  /*5df0*/  SHF.L.U32 R4, R9, 0x1f, RZ ;  /* 0x0000001f09047819 */ /* 0x000fe200000006ff */
[----:B0-----:R-:W-:Y:S06]  /*5e00*/  @!P0 BRA `(.L_x_119) ;  /* 0x0000000400088947 */ /* 0x001fec0003800000 */
.L_x_132:
[----:B------:R-:W1:Y:S01]  /*5e10*/  SYNCS.PHASECHK.TRANS64.TRYWAIT P0, [R7+URZ], R4 ;  /* 0x00000004070075a7 */ /* 0x000e62000800017f */
[----:B------:R-:W-:-:S05]  /*5e20*/  VIADD R0, R8, 0x1 ;  /* 0x0000000108007836 */ /* 0x000fca0000000000 */
[----:B------:R-:W-:-:S04]  /*5e30*/  ISETP.NE.AND P1, PT, R0, 0x4, PT ;  /* 0x000000040000780c */ /* 0x000fc80003f25270 */
[----:B0-----:R-:W-:Y:S02]  /*5e40*/  SEL R2, RZ, 0x1, P1 ;  /* 0x00000001ff027807 */ /* 0x001fe40000800000 */
[----:B------:R-:W-:Y:S02]  /*5e50*/  SEL R0, R0, RZ, P1 ;  /* 0x000000ff00007207 */ /* 0x000fe40000800000 */
[----:B------:R-:W-:-:S03]  /*5e60*/  LOP3.LUT R9, R9, R2, RZ, 0x3c, !PT ;  /* 0x0000000209097212 */ /* 0x000fc600078e3cff */
[----:B------:R-:W-:Y:S01]  /*5e70*/  IMAD R6, R0, 0x8, R3 ;  /* 0x0000000800067824 */ /* 0x000fe200078e0203 */
[----:B------:R-:W-:Y:S01]  /*5e80*/  SHF.L.U32 R5, R9, 0x1f, RZ ;  /* 0x0000001f09057819 */ /* 0x000fe200000006ff */
[----:B-1----:R-:W-:Y:S06]  /*5e90*/  @!P0 BRA `(.L_x_120) ;  /* 0x0000000000f88947 */ /* 0x002fec0003800000 */
.L_x_133:
[----:B------:R-:W1:Y:S01]  /*5ea0*/  SYNCS.PHASECHK.TRANS64.TRYWAIT P0, [R6+URZ], R5 ;  /* 0x00000005060075a7 */ /* 0x000e62000800017f */
[----:B------:R-:W-:-:S05]  /*5eb0*/  VIADD R0, R0, 0x1 ;  /* 0x0000000100007836 */ /* 0x000fca0000000000 */
[----:B------:R-:W-:-:S04]  /*5ec0*/  ISETP.NE.AND P1, PT, R0, 0x4, PT ;  /* 0x000000040000780c */ /* 0x000fc80003f25270 */
[----:B------:R-:W-:Y:S02]  /*5ed0*/  SEL R2, RZ, 0x1, P1 ;  /* 0x00000001ff027807 */ /* 0x000fe40000800000 */
[----:B------:R-:W-:Y:S02]  /*5ee0*/  SEL R0, R0, RZ, P1 ;  /* 0x000000ff00007207 */ /* 0x000fe40000800000 */
[----:B------:R-:W-:Y:S01]  /*5ef0*/  LOP3.LUT R2, R9, R2, RZ, 0x3c, !PT ;  /* 0x0000000209027212 */ /* 0x000fe200078e3cff */
[----:B-1----:R-:W-:Y:S06]  /*5f00*/  @!P0 BRA `(.L_x_121) ;  /* 0x0000000000f08947 */ /* 0x002fec0003800000 */
.L_x_134:
[----:B------:R-:W-:Y:S01]  /*5f10*/  IMAD R3, R0, 0x8, R3 ;  /* 0x0000000800037824 */ /* 0x000fe200078e0203 */
[----:B------:R-:W-:-:S07]  /*5f20*/  SHF.L.U32 R0, R2, 0x1f, RZ ;  /* 0x0000001f02007819 */ /* 0x000fce00000006ff */
.L_x_122:
[----:B--2---:R2:W3:Y:S02]  /*5f30*/  SYNCS.PHASECHK.TRANS64.TRYWAIT P0, [R3+URZ], R0 ;  /* 0x00000000030075a7 */ /* 0x0044e4000800017f */
[----:B---3--:R-:W-:Y:S05]  /*5f40*/  @!P0 NANOSLEEP.SYNCS 0x989680 ;  /* 0x009896800000895d */ /* 0x008fea0003900000 */
[----:B------:R-:W3:Y:S02]  /*5f50*/  @!P0 SYNCS.PHASECHK.TRANS64 P0, [R3+URZ], R0 ;  /* 0x00000000030085a7 */ /* 0x000ee4000800007f */
[----:B---3--:R-:W-:Y:S05]  /*5f60*/  @!P0 BRA `(.L_x_122) ;  /* 0xfffffffc00f08947 */ /* 0x008fea000383ffff */
.L_x_117:
[----:B------:R-:W-:Y:S05]  /*5f70*/  BSYNC B0 ;  /* 0x0000000000007941 */ /* 0x000fea0003800000 */
.L_x_116:
[----:B------:R-:W-:Y:S05]  /*5f80*/  EXIT ;  /* 0x000000000000794d */ /* 0x000fea0003800000 */
.L_x_18:
[----:B0-----:R0:W1:Y:S02]  /*5f90*/  SYNCS.PHASECHK.TRANS64.TRYWAIT P0, [R63+URZ], R0 ;  /* 0x000000003f0075a7 */ /* 0x001064000800017f */
[----:B-1----:R-:W-:Y:S05]  /*5fa0*/  @!P0 NANOSLEEP.SYNCS 0x989680 ;  /* 0x009896800000895d */ /* 0x002fea0003900000 */
[----:B------:R-:W1:Y:S02]  /*5fb0*/  @!P0 SYNCS.PHASECHK.TRANS64 P0, [R63+URZ], R0 ;  /* 0x000000003f0085a7 */ /* 0x000e64000800007f */
[----:B-1----:R-:W-:Y:S05]  /*5fc0*/  @!P0 BRA `(.L_x_18) ;  /* 0xfffffffc00f08947 */ /* 0x002fea000383ffff */
[----:B------:R-:W-:Y:S05]  /*5fd0*/  BRA `(.L_x_123) ;  /* 0xffffffb800207947 */ /* 0x000fea000383ffff */
.L_x_23:
[----:B-1----:R1:W2:Y:S02]  /*5fe0*/  SYNCS.PHASECHK.TRANS64.TRYWAIT P1, [R3+URZ], R0 ;  /* 0x00000000030075a7 */ /* 0x0022a4000802017f */
[----:B--2---:R-:W-:Y:S05]  /*5ff0*/  @!P1 NANOSLEEP.SYNCS 0x989680 ;  /* 0x009896800000995d */ /* 0x004fea0003900000 */
[----:B------:R-:W2:Y:S02]  /*6000*/  @!P1 SYNCS.PHASECHK.TRANS64 P1, [R3+URZ], R0 ;  /* 0x00000000030095a7 */ /* 0x000ea4000802007f */
[----:B--2---:R-:W-:Y:S05]  /*6010*/  @!P1 BRA `(.L_x_23) ;  /* 0xfffffffc00f09947 */ /* 0x004fea000383ffff */
[----:B------:R-:W-:Y:S05]  /*6020*/  BRA `(.L_x_22) ;  /* 0xffffffb800887947 */ /* 0x000fea000383ffff */
.L_x_28:
[----:B-1----:R-:W-:-:S04]  /*6030*/  IMAD.U32 R5, RZ, RZ, UR4 ;  /* 0x00000004ff057e24 */ /* 0x002fc8000f8e00ff */
[----:B------:R1:W2:Y:S03]  /*6040*/  SYNCS.PHASECHK.TRANS64.TRYWAIT P1, [R5+URZ], R4 ;  /* 0x00000004050075a7 */ /* 0x0002a6000802017f */
[----:B--2---:R-:W-:Y:S05]  /*6050*/  @!P1 NANOSLEEP.SYNCS 0x989680 ;  /* 0x009896800000995d */ /* 0x004fea0003900000 */
[----:B------:R-:W2:Y:S02]  /*6060*/  @!P1 SYNCS.PHASECHK.TRANS64 P1, [R5+URZ], R4 ;  /* 0x00000004050095a7 */ /* 0x000ea4000802007f */
[----:B--2---:R-:W-:Y:S05]  /*6070*/  @!P1 BRA `(.L_x_28) ;  /* 0xfffffffc00ec9947 */ /* 0x004fea000383ffff */
[----:B------:R-:W-:Y:S05]  /*6080*/  BRA `(.L_x_27) ;  /* 0xffffffbc00407947 */ /* 0x000fea000383ffff */
.L_x_34:
[----:B0-----:R0:W1:Y:S02]  /*6090*/  SYNCS.PHASECHK.TRANS64.TRYWAIT P0, [R63+URZ+0x10], R0 ;  /* 0x000010003f0075a7 */ /* 0x001064000800017f */
[----:B-1----:R-:W-:Y:S05]  /*60a0*/  @!P0 NANOSLEEP.SYNCS 0x989680 ;  /* 0x009896800000895d */ /* 0x002fea0003900000 */
[----:B------:R-:W1:Y:S02]  /*60b0*/  @!P0 SYNCS.PHASECHK.TRANS64 P0, [R63+URZ+0x10], R0 ;  /* 0x000010003f0085a7 */ /* 0x000e64000800007f */
[----:B-1----:R-:W-:Y:S05]  /*60c0*/  @!P0 BRA `(.L_x_34) ;  /* 0xfffffffc00f08947 */ /* 0x002fea000383ffff */
[----:B------:R-:W-:Y:S05]  /*60d0*/  BRA `(.L_x_124) ;  /* 0xffffffc000907947 */ /* 0x000fea000383ffff */
.L_x_103:
[----:B------:R-:W-:Y:S01]  /*60e0*/  BSSY B1, `(.L_x_125) ;  /* 0x0000006000017945 */ /* 0x000fe20003800000 */
[----:B------:R-:W-:-:S07]  /*60f0*/  IMAD.MOV.U32 R15, RZ, RZ, -0x1 ;  /* 0xffffffffff0f7424 */ /* 0x000fce00078e00ff */
[----:B-----5:R-:W-:Y:S05]  /*6100*/  WARPSYNC.COLLECTIVE R15, `(.L_x_126) ;  /* 0x000000000f0c7348 */ /* 0x020fea0003c00000 */
[----:B------:R-:W-:Y:S02]  /*6110*/  ELECT P6, UR62, PT ;  /* 0x00000000003e782f */ /* 0x000fe400038c0000 */
[----:B------:R-:W-:Y:S01]  /*6120*/  MOV R14, UR62 ;  /* 0x0000003e000e7c02 */ /* 0x000fe20008000f00 */
[----:B-----5:R-:W-:Y:S10]  /*6130*/  ENDCOLLECTIVE ;  /* 0x000000000000791b */ /* 0x020ff40003800000 */
.L_x_126:
[----:B------:R-:W-:Y:S05]  /*6140*/  BSYNC B1 ;  /* 0x0000000000017941 */ /* 0x000fea0003800000 */
.L_x_125:
[----:B------:R-:W-:Y:S05]  /*6150*/  BRA `(.L_x_127) ;  /* 0xffffffec00f07947 */ /* 0x000fea000383ffff */
.L_x_106:
[----:B-1----:R1:W2:Y:S02]  /*6160*/  SYNCS.PHASECHK.TRANS64.TRYWAIT P1, [R7+URZ+0x20], R4 ;  /* 0x00002004070075a7 */ /* 0x0022a4000802017f */
[----:B--2---:R-:W-:Y:S05]  /*6170*/  @!P1 NANOSLEEP.SYNCS 0x989680 ;  /* 0x009896800000995d */ /* 0x004fea0003900000 */
[----:B------:R-:W2:Y:S02]  /*6180*/  @!P1 SYNCS.PHASECHK.TRANS64 P1, [R7+URZ+0x20], R4 ;  /* 0x00002004070095a7 */ /* 0x000ea4000802007f */
[----:B--2---:R-:W-:Y:S05]  /*6190*/  @!P1 BRA `(.L_x_106) ;  /* 0xfffffffc00f09947 */ /* 0x004fea000383ffff */
[----:B------:R-:W-:Y:S05]  /*61a0*/  BRA `(.L_x_128) ;  /* 0xfffffff000287947 */ /* 0x000fea000383ffff */
.L_x_115:
[----:B------:R-:W-:Y:S01]  /*61b0*/  BSSY B0, `(.L_x_129) ;  /* 0x0000006000007945 */ /* 0x000fe20003800000 */
[----:B------:R-:W-:-:S07]  /*61c0*/  IMAD.MOV.U32 R15, RZ, RZ, -0x1 ;  /* 0xffffffffff0f7424 */ /* 0x000fce00078e00ff */
[----:B-1---5:R-:W-:Y:S05]  /*61d0*/  WARPSYNC.COLLECTIVE R15, `(.L_x_130) ;  /* 0x000000000f0c7348 */ /* 0x022fea0003c00000 */
[----:B------:R-:W-:Y:S02]  /*61e0*/  ELECT P6, UR62, PT ;  /* 0x00000000003e782f */ /* 0x000fe400038c0000 */
[----:B------:R-:W-:Y:S01]  /*61f0*/  MOV R14, UR62 ;  /* 0x0000003e000e7c02 */ /* 0x000fe20008000f00 */
[----:B-1---5:R-:W-:Y:S10]  /*6200*/  ENDCOLLECTIVE ;  /* 0x000000000000791b */ /* 0x022ff40003800000 */
.L_x_130:
[----:B------:R-:W-:Y:S05]  /*6210*/  BSYNC B0 ;  /* 0x0000000000007941 */ /* 0x000fea0003800000 */
.L_x_129:
[----:B------:R-:W-:Y:S05]  /*6220*/  BRA `(.L_x_131) ;  /* 0xfffffff800a07947 */ /* 0x000fea000383ffff */
.L_x_119:
[----:B0-----:R0:W1:Y:S02]  /*6230*/  SYNCS.PHASECHK.TRANS64.TRYWAIT P0, [R5+URZ], R2 ;  /* 0x00000002050075a7 */ /* 0x001064000800017f */
[----:B-1----:R-:W-:Y:S05]  /*6240*/  @!P0 NANOSLEEP.SYNCS 0x989680 ;  /* 0x009896800000895d */ /* 0x002fea0003900000 */
[----:B------:R-:W1:Y:S02]  /*6250*/  @!P0 SYNCS.PHASECHK.TRANS64 P0, [R5+URZ], R2 ;  /* 0x00000002050085a7 */ /* 0x000e64000800007f */
[----:B-1----:R-:W-:Y:S05]  /*6260*/  @!P0 BRA `(.L_x_119) ;  /* 0xfffffffc00f08947 */ /* 0x002fea000383ffff */
[----:B------:R-:W-:Y:S05]  /*6270*/  BRA `(.L_x_132) ;  /* 0xfffffff800e47947 */ /* 0x000fea000383ffff */
.L_x_120:
[----:B0-----:R0:W1:Y:S02]  /*6280*/  SYNCS.PHASECHK.TRANS64.TRYWAIT P0, [R7+URZ], R4 ;  /* 0x00000004070075a7 */ /* 0x001064000800017f */
[----:B-1----:R-:W-:Y:S05]  /*6290*/  @!P0 NANOSLEEP.SYNCS 0x989680 ;  /* 0x009896800000895d */ /* 0x002fea0003900000 */
[----:B------:R-:W1:Y:S02]  /*62a0*/  @!P0 SYNCS.PHASECHK.TRANS64 P0, [R7+URZ], R4 ;  /* 0x00000004070085a7 */ /* 0x000e64000800007f */
[----:B-1----:R-:W-:Y:S05]  /*62b0*/  @!P0 BRA `(.L_x_120) ;  /* 0xfffffffc00f08947 */ /* 0x002fea000383ffff */
[----:B------:R-:W-:Y:S05]  /*62c0*/  BRA `(.L_x_133) ;  /* 0xfffffff800f47947 */ /* 0x000fea000383ffff */
.L_x_121:
[----:B-1----:R1:W2:Y:S02]  /*62d0*/  SYNCS.PHASECHK.TRANS64.TRYWAIT P0, [R6+URZ], R5 ;  /* 0x00000005060075a7 */ /* 0x0022a4000800017f */
[----:B--2---:R-:W-:Y:S05]  /*62e0*/  @!P0 NANOSLEEP.SYNCS 0x989680 ;  /* 0x009896800000895d */ /* 0x004fea0003900000 */
[----:B------:R-:W2:Y:S02]  /*62f0*/  @!P0 SYNCS.PHASECHK.TRANS64 P0, [R6+URZ], R5 ;  /* 0x00000005060085a7 */ /* 0x000ea4000800007f */
[----:B--2---:R-:W-:Y:S05]  /*6300*/  @!P0 BRA `(.L_x_121) ;  /* 0xfffffffc00f08947 */ /* 0x004fea000383ffff */
[----:B------:R-:W-:Y:S05]  /*6310*/  BRA `(.L_x_134) ;  /* 0xfffffff800fc7947 */ /* 0x000fea000383ffff */
.L_x_135:
[----:B------:R-:W-:-:S00]  /*6320*/  BRA `(.L_x_135) ;  /* 0xfffffffc00fc7947 */ /* 0x000fc0000383ffff */
[----:B------:R-:W-:-:S00]  /*6330*/  NOP ;  /* 0x0000000000007918 */ /* 0x000fc00000000000 */
        /* <DEDUP_REMOVED lines=12> */
.L_x_136:


//--------------------- .nv.global.init           --------------------------
	.section	.nv.global.init,"aw",@progbits
.nv.global.init:
	.type		$str$22,@object
	.size		$str$22,($str$23 - $str$22)
$str$22:
        /*0000*/ 	.byte	0x6b, 0x5f, 0x74, 0x69, 0x6c, 0x65, 0x5f, 0x63, 0x6f, 0x75, 0x6e, 0x74, 0x20, 0x3e, 0x3d, 0x20
        /*0010*/ 	.byte	0x31, 0x00
	.type		$str$23,@object
	.size		$str$23,(__unnamed_1 - $str$23)
$str$23:
        /*0012*/ 	.byte	0x2f, 0x74, 0x6d, 0x70, 0x2f, 0x63, 0x75, 0x74, 0x6c, 0x61, 0x73, 0x73, 0x5f, 0x73, 0x77, 0x65
        /*0022*/ 	.byte	0x65, 0x70, 0x5f, 0x73, 0x72, 0x63, 0x2f, 0x69, 0x6e, 0x63, 0x6c, 0x75, 0x64, 0x65, 0x2f, 0x63
        /*0032*/ 	.byte	0x75, 0x74, 0x6c, 0x61, 0x73, 0x73, 0x2f, 0x67, 0x65, 0x6d, 0x6d, 0x2f, 0x63, 0x6f, 0x6c, 0x6c
        /*0042*/ 	.byte	0x65, 0x63, 0x74, 0x69, 0x76, 0x65, 0x2f, 0x73, 0x6d, 0x39, 0x30, 0x5f, 0x6d, 0x6d, 0x61, 0x5f
        /*0052*/ 	.byte	0x74, 0x6d, 0x61, 0x5f, 0x67, 0x6d, 0x6d, 0x61, 0x5f, 0x73, 0x73, 0x5f, 0x77, 0x61, 0x72, 0x70
        /*0062*/ 	.byte	0x73, 0x70, 0x65, 0x63, 0x69, 0x61, 0x6c, 0x69, 0x7a, 0x65, 0x64, 0x2e, 0x68, 0x70, 0x70, 0x00
	.type		__unnamed_1,@object
	.size		__unnamed_1,(.L_0 - __unnamed_1)
__unnamed_1:
        /*0072*/ 	.byte	0x76, 0x6f, 0x69, 0x64, 0x20, 0x63, 0x75, 0x74, 0x6c, 0x61, 0x73, 0x73, 0x3a, 0x3a, 0x67, 0x65
        /* <DEDUP_REMOVED lines=180> */
        /*0bc2*/ 	.byte	0x65, 0x6e, 0x74, 0x69, 0x74, 0x79, 0x5d, 0x00
.L_0:


//--------------------- .nv.shared._ZN7cutlass13device_kernelINS_4gemm6kernel13GemmUniversalIN4cute5tupleIJiiiiEEENS1_10collective13CollectiveMmaINS1_34MainloopSm90TmaGmmaWarpSpecializedILi4ENS5_IJNS4_1CILi2EEESB_NSA_ILi1EEEEEENS1_32KernelTmaWarpSpecializedPingpongEEENS5_IJNSA_ILi64EEESG_SG_EEENS_6half_tENS5_IJlSC_lEEESI_SJ_NS4_8TiledMMAINS4_8MMA_AtomIJNS4_4SM904GMMA25MMA_64x64x16_F32F16F16_SSILNSN_5MajorE0ELSP_0ELNSN_7ScaleInE1ELSQ_1EEEEEENS4_6LayoutINS5_IJSC_SC_SC_EEENS5_IJNSA_ILi0EEESV_SV_EEEEENS5_IJNS4_10UnderscoreESY_SY_EEEEENS4_23SM90_TMA_LOAD_MULTICASTENS4_14ComposedLayoutINS4_7SwizzleILi3ELi4ELi3EEENS4_18smem_ptr_flag_bitsILi16EEENST_INS5_IJNSA_ILi8EEESG_EEENS5_IJSG_SC_EEEEEEEvNS4_8identityES11_S1B_vS1C_EENS_8epilogue10collective6detail29Sm90TmaWarpSpecializedAdapterINS1F_15DefaultEpilogueISI_SJ_SJ_NS1E_6thread17LinearCombinationISI_Li1EffLNS1J_9ScaleType4KindE0ELNS_15FloatRoundStyleE2ESI_EENS1_15EpilogueDefaultEEEEEvvEEEEvNT_6ParamsE --------------------------
	.section	.nv.shared._ZN7cutlass13device_kernelINS_4gemm6kernel13GemmUniversalIN4cute5tupleIJiiiiEEENS1_10collective13CollectiveMmaINS1_34MainloopSm90TmaGmmaWarpSpecializedILi4ENS5_IJNS4_1CILi2EEESB_NSA_ILi1EEEEEENS1_32KernelTmaWarpSpecializedPingpongEEENS5_IJNSA_ILi64EEESG_SG_EEENS_6half_tENS5_IJlSC_lEEESI_SJ_NS4_8TiledMMAINS4_8MMA_AtomIJNS4_4SM904GMMA25MMA_64x64x16_F32F16F16_SSILNSN_5MajorE0ELSP_0ELNSN_7ScaleInE1ELSQ_1EEEEEENS4_6LayoutINS5_IJSC_SC_SC_EEENS5_IJNSA_ILi0EEESV_SV_EEEEENS5_IJNS4_10UnderscoreESY_SY_EEEEENS4_23SM90_TMA_LOAD_MULTICASTENS4_14ComposedLayoutINS4_7SwizzleILi3ELi4ELi3EEENS4_18smem_ptr_flag_bitsILi16EEENST_INS5_IJNSA_ILi8EEESG_EEENS5_IJSG_SC_EEEEEEEvNS4_8identityES11_S1B_vS1C_EENS_8epilogue10collective6detail29Sm90TmaWarpSpecializedAdapterINS1F_15DefaultEpilogueISI_SJ_SJ_NS1E_6thread17LinearCombinationISI_Li1EffLNS1J_9ScaleType4KindE0ELNS_15FloatRoundStyleE2ESI_EENS1_15EpilogueDefaultEEEEEvvEEEEvNT_6ParamsE,"aw",@nobits
	.sectionflags	@""
	.align	16
	.zero		1024


//--------------------- .nv.shared.reserved.0     --------------------------
	.section	.nv.shared.reserved.0,"aw",@nobits
	.weak		__nv_reservedSMEM_offset_0_alias
	.size		__nv_reservedSMEM_offset_0_alias, 0, 0
	.other		__nv_reservedSMEM_offset_0_alias,@"STO_CUDA_RESERVED_SHARED STV_DEFAULT"
__nv_reservedSMEM_offset_0_alias:
	.zero		0


//--------------------- .nv.global                --------------------------
	.section	.nv.global,"aw",@nobits
.nv.global:
	.type		_ZN39_INTERNAL_ce8cbfca_4_k_cu_6dd4a838_37714cute1_E,@object
	.size		_ZN39_INTERNAL_ce8cbfca_4_k_cu_6dd4a838_37714cute1_E,(_ZN39_INTERNAL_ce8cbfca_4_k_cu_6dd4a838_37714cuda3std3__45__cpo6cbeginE - _ZN39_INTERNAL_ce8cbfca_4_k_cu_6dd4a838_37714cute1_E)
_ZN39_INTERNAL_ce8cbfca_4_k_cu_6dd4a838_37714cute1_E:
	.zero		1
	.type		_ZN39_INTERNAL_ce8cbfca_4_k_cu_6dd4a838_37714cuda3std3__45__cpo6cbeginE,@object
	.size		_ZN39_INTERNAL_ce8cbfca_4_k_cu_6dd4a838_37714cuda3std3__45__cpo6cbeginE,(_ZN39_INTERNAL_ce8cbfca_4_k_cu_6dd4a838_37714cuda3std3__48in_placeE - _ZN39_INTERNAL_ce8cbfca_4_k_cu_6dd4a838_37714cuda3std3__45__cpo6cbeginE)
_ZN39_INTERNAL_ce8cbfca_4_k_cu_6dd4a838_37714cuda3std3__45__cpo6cbeginE:
	.zero		1
	.type		_ZN39_INTERNAL_ce8cbfca_4_k_cu_6dd4a838_37714cuda3std3__48in_placeE,@object
	.size		_ZN39_INTERNAL_ce8cbfca_4_k_cu_6dd4a838_37714cuda3std3__48in_placeE,(_ZN39_INTERNAL_ce8cbfca_4_k_cu_6dd4a838_37714cuda3std6ranges3__45__cpo9iter_moveE - _ZN39_INTERNAL_ce8cbfca_4_k_cu_6dd4a838_37714cuda3std3__48in_placeE)
_ZN39_INTERNAL_ce8cbfca_4_k_cu_6dd4a838_37714cuda3std3__48in_placeE:
	.zero		1
	.type		_ZN39_INTERNAL_ce8cbfca_4_k_cu_6dd4a838_37714cuda3std6ranges3__45__cpo9iter_moveE,@object
	.size		_ZN39_INTERNAL_ce8cbfca_4_k_cu_6dd4a838_37714cuda3std6ranges3__45__cpo9iter_moveE,(_ZN39_INTERNAL_ce8cbfca_4_k_cu_6dd4a838_37714cuda3std3__45__cpo5beginE - _ZN39_INTERNAL_ce8cbfca_4_k_cu_6dd4a838_37714cuda3std6ranges3__45__cpo9iter_moveE)
_ZN39_INTERNAL_ce8cbfca_4_k_cu_6dd4a838_37714cuda3std6ranges3__45__cpo9iter_moveE:
	.zero		1
	.type		_ZN39_INTERNAL_ce8cbfca_4_k_cu_6dd4a838_37714cuda3std3__45__cpo5beginE,@object
	.size		_ZN39_INTERNAL_ce8cbfca_4_k_cu_6dd4a838_37714cuda3std3__45__cpo5beginE,(_ZN39_INTERNAL_ce8cbfca_4_k_cu_6dd4a838_37714cuda3std3__441_GLOBAL__N__ce8cbfca_4_k_cu_6dd4a838_37716ignoreE - _ZN39_INTERNAL_ce8cbfca_4_k_cu_6dd4a838_37714cuda3std3__45__cpo5beginE)
_ZN39_INTERNAL_ce8cbfca_4_k_cu_6dd4a838_37714cuda3std3__45__cpo5beginE:
	.zero		1
	.type		_ZN39_INTERNAL_ce8cbfca_4_k_cu_6dd4a838_37714cuda3std3__441_GLOBAL__N__ce8cbfca_4_k_cu_6dd4a838_37716ignoreE,@object
	.size		_ZN39_INTERNAL_ce8cbfca_4_k_cu_6dd4a838_37714cuda3std3__441_GLOBAL__N__ce8cbfca_4_k_cu_6dd4a838_37716ignoreE,(_ZN39_INTERNAL_ce8cbfca_4_k_cu_6dd4a838_37714cute7productE - _ZN39_INTERNAL_ce8cbfca_4_k_cu_6dd4a838_37714cuda3std3__441_GLOBAL__N__ce8cbfca_4_k_cu_6dd4a838_37716ignoreE)
_ZN39_INTERNAL_ce8cbfca_4_k_cu_6dd4a838_37714cuda3std3__441_GLOBAL__N__ce8cbfca_4_k_cu_6dd4a838_37716ignoreE:
	.zero		1
	.type		_ZN39_INTERNAL_ce8cbfca_4_k_cu_6dd4a838_37714cute7productE,@object
	.size		_ZN39_INTERNAL_ce8cbfca_4_k_cu_6dd4a838_37714cute7productE,(_ZN39_INTERNAL_ce8cbfca_4_k_cu_6dd4a838_37714cuda3std3__45__cpo3endE - _ZN39_INTERNAL_ce8cbfca_4_k_cu_6dd4a838_37714cute7productE)
_ZN39_INTERNAL_ce8cbfca_4_k_cu_6dd4a838_37714cute7productE:
	.zero		1
	.type		_ZN39_INTERNAL_ce8cbfca_4_k_cu_6dd4a838_37714cuda3std3__45__cpo3endE,@object
	.size		_ZN39_INTERNAL_ce8cbfca_4_k_cu_6dd4a838_37714cuda3std3__45__cpo3endE,(_ZN39_INTERNAL_ce8cbfca_4_k_cu_6dd4a838_37714cuda3std3__419piecewise_constructE - _ZN39_INTERNAL_ce8cbfca_4_k_cu_6dd4a838_37714cuda3std3__45__cpo3endE)
_ZN39_INTERNAL_ce8cbfca_4_k_cu_6dd4a838_37714cuda3std3__45__cpo3endE:
	.zero		1
	.type		_ZN39_INTERNAL_ce8cbfca_4_k_cu_6dd4a838_37714cuda3std3__419piecewise_constructE,@object
	.size		_ZN39_INTERNAL_ce8cbfca_4_k_cu_6dd4a838_37714cuda3std3__419piecewise_constructE,(_ZN39_INTERNAL_ce8cbfca_4_k_cu_6dd4a838_37714cuda3std3__45__cpo4cendE - _ZN39_INTERNAL_ce8cbfca_4_k_cu_6dd4a838_37714cuda3std3__419piecewise_constructE)
_ZN39_INTERNAL_ce8cbfca_4_k_cu_6dd4a838_37714cuda3std3__419piecewise_constructE:
	.zero		1
	.type		_ZN39_INTERNAL_ce8cbfca_4_k_cu_6dd4a838_37714cuda3std3__45__cpo4cendE,@object
	.size		_ZN39_INTERNAL_ce8cbfca_4_k_cu_6dd4a838_37714cuda3std3__45__cpo4cendE,(_ZN39_INTERNAL_ce8cbfca_4_k_cu_6dd4a838_37714cuda3std6ranges3__45__cpo4swapE - _ZN39_INTERNAL_ce8cbfca_4_k_cu_6dd4a838_37714cuda3std3__45__cpo4cendE)
_ZN39_INTERNAL_ce8cbfca_4_k_cu_6dd4a838_37714cuda3std3__45__cpo4cendE:
	.zero		1
	.type		_ZN39_INTERNAL_ce8cbfca_4_k_cu_6dd4a838_37714cuda3std6ranges3__45__cpo4swapE,@object
	.size		_ZN39_INTERNAL_ce8cbfca_4_k_cu_6dd4a838_37714cuda3std6ranges3__45__cpo4swapE,(.L_8 - _ZN39_INTERNAL_ce8cbfca_4_k_cu_6dd4a838_37714cuda3std6ranges3__45__cpo4swapE)
_ZN39_INTERNAL_ce8cbfca_4_k_cu_6dd4a838_37714cuda3std6ranges3__45__cpo4swapE:
	.zero		1
.L_8:


//--------------------- .nv.constant0._ZN7cutlass13device_kernelINS_4gemm6kernel13GemmUniversalIN4cute5tupleIJiiiiEEENS1_10collective13CollectiveMmaINS1_34MainloopSm90TmaGmmaWarpSpecializedILi4ENS5_IJNS4_1CILi2EEESB_NSA_ILi1EEEEEENS1_32KernelTmaWarpSpecializedPingpongEEENS5_IJNSA_ILi64EEESG_SG_EEENS_6half_tENS5_IJlSC_lEEESI_SJ_NS4_8TiledMMAINS4_8MMA_AtomIJNS4_4SM904GMMA25MMA_64x64x16_F32F16F16_SSILNSN_5MajorE0ELSP_0ELNSN_7ScaleInE1ELSQ_1EEEEEENS4_6LayoutINS5_IJSC_SC_SC_EEENS5_IJNSA_ILi0EEESV_SV_EEEEENS5_IJNS4_10UnderscoreESY_SY_EEEEENS4_23SM90_TMA_LOAD_MULTICASTENS4_14ComposedLayoutINS4_7SwizzleILi3ELi4ELi3EEENS4_18smem_ptr_flag_bitsILi16EEENST_INS5_IJNSA_ILi8EEESG_EEENS5_IJSG_SC_EEEEEEEvNS4_8identityES11_S1B_vS1C_EENS_8epilogue10collective6detail29Sm90TmaWarpSpecializedAdapterINS1F_15DefaultEpilogueISI_SJ_SJ_NS1E_6thread17LinearCombinationISI_Li1EffLNS1J_9ScaleType4KindE0ELNS_15FloatRoundStyleE2ESI_EENS1_15EpilogueDefaultEEEEEvvEEEEvNT_6ParamsE --------------------------
	.section	.nv.constant0._ZN7cutlass13device_kernelINS_4gemm6kernel13GemmUniversalIN4cute5tupleIJiiiiEEENS1_10collective13CollectiveMmaINS1_34MainloopSm90TmaGmmaWarpSpecializedILi4ENS5_IJNS4_1CILi2EEESB_NSA_ILi1EEEEEENS1_32KernelTmaWarpSpecializedPingpongEEENS5_IJNSA_ILi64EEESG_SG_EEENS_6half_tENS5_IJlSC_lEEESI_SJ_NS4_8TiledMMAINS4_8MMA_AtomIJNS4_4SM904GMMA25MMA_64x64x16_F32F16F16_SSILNSN_5MajorE0ELSP_0ELNSN_7ScaleInE1ELSQ_1EEEEEENS4_6LayoutINS5_IJSC_SC_SC_EEENS5_IJNSA_ILi0EEESV_SV_EEEEENS5_IJNS4_10UnderscoreESY_SY_EEEEENS4_23SM90_TMA_LOAD_MULTICASTENS4_14ComposedLayoutINS4_7SwizzleILi3ELi4ELi3EEENS4_18smem_ptr_flag_bitsILi16EEENST_INS5_IJNSA_ILi8EEESG_EEENS5_IJSG_SC_EEEEEEEvNS4_8identityES11_S1B_vS1C_EENS_8epilogue10collective6detail29Sm90TmaWarpSpecializedAdapterINS1F_15DefaultEpilogueISI_SJ_SJ_NS1E_6thread17LinearCombinationISI_Li1EffLNS1J_9ScaleType4KindE0ELNS_15FloatRoundStyleE2ESI_EENS1_15EpilogueDefaultEEEEEvvEEEEvNT_6ParamsE,"a",@progbits
	.sectionflags	@""
	.align	4
.nv.constant0._ZN7cutlass13device_kernelINS_4gemm6kernel13GemmUniversalIN4cute5tupleIJiiiiEEENS1_10collective13CollectiveMmaINS1_34MainloopSm90TmaGmmaWarpSpecializedILi4ENS5_IJNS4_1CILi2EEESB_NSA_ILi1EEEEEENS1_32KernelTmaWarpSpecializedPingpongEEENS5_IJNSA_ILi64EEESG_SG_EEENS_6half_tENS5_IJlSC_lEEESI_SJ_NS4_8TiledMMAINS4_8MMA_AtomIJNS4_4SM904GMMA25MMA_64x64x16_F32F16F16_SSILNSN_5MajorE0ELSP_0ELNSN_7ScaleInE1ELSQ_1EEEEEENS4_6LayoutINS5_IJSC_SC_SC_EEENS5_IJNSA_ILi0EEESV_SV_EEEEENS5_IJNS4_10UnderscoreESY_SY_EEEEENS4_23SM90_TMA_LOAD_MULTICASTENS4_14ComposedLayoutINS4_7SwizzleILi3ELi4ELi3EEENS4_18smem_ptr_flag_bitsILi16EEENST_INS5_IJNSA_ILi8EEESG_EEENS5_IJSG_SC_EEEEEEEvNS4_8identityES11_S1B_vS1C_EENS_8epilogue10collective6detail29Sm90TmaWarpSpecializedAdapterINS1F_15DefaultEpilogueISI_SJ_SJ_NS1E_6thread17LinearCombinationISI_Li1EffLNS1J_9ScaleType4KindE0ELNS_15FloatRoundStyleE2ESI_EENS1_15EpilogueDefaultEEEEEvvEEEEvNT_6ParamsE:
	.zero		1664


//--------------------- SYMBOLS --------------------------

	.type		.nv.reservedSmem.offset0,@object
	.size		.nv.reservedSmem.offset0,0x4
	.type		__assertfail,@function
